	.headerflags	@"EF_CUDA_TEXMODE_UNIFIED EF_CUDA_64BIT_ADDRESS EF_CUDA_SM86 EF_CUDA_VIRTUAL_SM(EF_CUDA_SM86)"
	.elftype	@"ET_EXEC"


//--------------------- .nv.info                  --------------------------
	.section	.nv.info,"",@"SHT_CUDA_INFO"
	.align	4


	//----- nvinfo : EIATTR_REGCOUNT
	.align		4
        /*0000*/ 	.byte	0x04, 0x2f
        /*0002*/ 	.short	(.L_1 - .L_0)
	.align		4
.L_0:
        /*0004*/ 	.word	index@(triton_per_fused_add_2)
        /*0008*/ 	.word	0x00000028


	//----- nvinfo : EIATTR_FRAME_SIZE
	.align		4
.L_1:
        /*000c*/ 	.byte	0x04, 0x11
        /*000e*/ 	.short	(.L_3 - .L_2)
	.align		4
.L_2:
        /*0010*/ 	.word	index@(triton_per_fused_add_2)
        /*0014*/ 	.word	0x00000000


	//----- nvinfo : EIATTR_MIN_STACK_SIZE
	.align		4
.L_3:
        /*0018*/ 	.byte	0x04, 0x12
        /*001a*/ 	.short	(.L_5 - .L_4)
	.align		4
.L_4:
        /*001c*/ 	.word	index@(triton_per_fused_add_2)
        /*0020*/ 	.word	0x00000000
.L_5:


//--------------------- .nv.info.triton_per_fused_add_2 --------------------------
	.section	.nv.info.triton_per_fused_add_2,"",@"SHT_CUDA_INFO"
	.sectionflags	@""
	.align	4


	//----- nvinfo : EIATTR_CUDA_API_VERSION
	.align		4
        /*0000*/ 	.byte	0x04, 0x37
        /*0002*/ 	.short	(.L_7 - .L_6)
.L_6:
        /*0004*/ 	.word	0x00000080


	//----- nvinfo : EIATTR_SW2861232_WAR
	.align		4
.L_7:
        /*0008*/ 	.byte	0x01, 0x35
	.zero		2


	//----- nvinfo : EIATTR_PARAM_CBANK
	.align		4
        /*000c*/ 	.byte	0x04, 0x0a
        /*000e*/ 	.short	(.L_9 - .L_8)
	.align		4
.L_8:
        /*0010*/ 	.word	index@(.nv.constant0.triton_per_fused_add_2)
        /*0014*/ 	.short	0x0160
        /*0016*/ 	.short	0x0038


	//----- nvinfo : EIATTR_CBANK_PARAM_SIZE
	.align		4
.L_9:
        /*0018*/ 	.byte	0x03, 0x19
        /*001a*/ 	.short	0x0038


	//----- nvinfo : EIATTR_KPARAM_INFO
	.align		4
        /*001c*/ 	.byte	0x04, 0x17
        /*001e*/ 	.short	(.L_11 - .L_10)
.L_10:
        /*0020*/ 	.word	0x00000000
        /*0024*/ 	.short	0x0007
        /*0026*/ 	.short	0x0030
        /*0028*/ 	.byte	0x00, 0xf4, 0x21, 0x00


	//----- nvinfo : EIATTR_KPARAM_INFO
	.align		4
.L_11:
        /*002c*/ 	.byte	0x04, 0x17
        /*002e*/ 	.short	(.L_13 - .L_12)
.L_12:
        /*0030*/ 	.word	0x00000000
        /*0034*/ 	.short	0x0006
        /*0036*/ 	.short	0x0028
        /*0038*/ 	.byte	0x00, 0xf0, 0x11, 0x00


	//----- nvinfo : EIATTR_KPARAM_INFO
	.align		4
.L_13:
        /*003c*/ 	.byte	0x04, 0x17
        /*003e*/ 	.short	(.L_15 - .L_14)
.L_14:
        /*0040*/ 	.word	0x00000000
        /*0044*/ 	.short	0x0005
        /*0046*/ 	.short	0x0024
        /*0048*/ 	.byte	0x00, 0xf0, 0x11, 0x00


	//----- nvinfo : EIATTR_KPARAM_INFO
	.align		4
.L_15:
        /*004c*/ 	.byte	0x04, 0x17
        /*004e*/ 	.short	(.L_17 - .L_16)
.L_16:
        /*0050*/ 	.word	0x00000000
        /*0054*/ 	.short	0x0004
        /*0056*/ 	.short	0x0020
        /*0058*/ 	.byte	0x00, 0xf0, 0x11, 0x00


	//----- nvinfo : EIATTR_KPARAM_INFO
	.align		4
.L_17:
        /*005c*/ 	.byte	0x04, 0x17
        /*005e*/ 	.short	(.L_19 - .L_18)
.L_18:
        /*0060*/ 	.word	0x00000000
        /*0064*/ 	.short	0x0003
        /*0066*/ 	.short	0x0018
        /*0068*/ 	.byte	0x00, 0xf4, 0x21, 0x00


	//----- nvinfo : EIATTR_KPARAM_INFO
	.align		4
.L_19:
        /*006c*/ 	.byte	0x04, 0x17
        /*006e*/ 	.short	(.L_21 - .L_20)
.L_20:
        /*0070*/ 	.word	0x00000000
        /*0074*/ 	.short	0x0002
        /*0076*/ 	.short	0x0010
        /*0078*/ 	.byte	0x00, 0xf4, 0x21, 0x00


	//----- nvinfo : EIATTR_KPARAM_INFO
	.align		4
.L_21:
        /*007c*/ 	.byte	0x04, 0x17
        /*007e*/ 	.short	(.L_23 - .L_22)
.L_22:
        /*0080*/ 	.word	0x00000000
        /*0084*/ 	.short	0x0001
        /*0086*/ 	.short	0x0008
        /*0088*/ 	.byte	0x00, 0xf4, 0x21, 0x00


	//----- nvinfo : EIATTR_KPARAM_INFO
	.align		4
.L_23:
        /*008c*/ 	.byte	0x04, 0x17
        /*008e*/ 	.short	(.L_25 - .L_24)
.L_24:
        /*0090*/ 	.word	0x00000000
        /*0094*/ 	.short	0x0000
        /*0096*/ 	.short	0x0000
        /*0098*/ 	.byte	0x00, 0xf4, 0x21, 0x00


	//----- nvinfo : EIATTR_MAXREG_COUNT
	.align		4
.L_25:
        /*009c*/ 	.byte	0x03, 0x1b
        /*009e*/ 	.short	0x00ff


	//----- nvinfo : EIATTR_COOP_GROUP_MASK_REGIDS
	.align		4
        /*00a0*/ 	.byte	0x04, 0x29
        /*00a2*/ 	.short	(.L_27 - .L_26)


	//   ....[0]....
.L_26:
        /*00a4*/ 	.word	0xffffffff


	//   ....[1]....
        /*00a8*/ 	.word	0xffffffff


	//   ....[2]....
        /*00ac*/ 	.word	0xffffffff


	//   ....[3]....
        /*00b0*/ 	.word	0xffffffff


	//   ....[4]....
        /*00b4*/ 	.word	0xffffffff


	//   ....[5]....
        /*00b8*/ 	.word	0xffffffff


	//   ....[6]....
        /*00bc*/ 	.word	0xffffffff


	//   ....[7]....
        /*00c0*/ 	.word	0xffffffff


	//   ....[8]....
        /*00c4*/ 	.word	0xffffffff


	//   ....[9]....
        /*00c8*/ 	.word	0xffffffff


	//   ....[10]....
        /*00cc*/ 	.word	0xffffffff


	//   ....[11]....
        /*00d0*/ 	.word	0xffffffff


	//   ....[12]....
        /*00d4*/ 	.word	0xffffffff


	//   ....[13]....
        /*00d8*/ 	.word	0xffffffff


	//   ....[14]....
        /*00dc*/ 	.word	0xffffffff


	//   ....[15]....
        /*00e0*/ 	.word	0xffffffff


	//   ....[16]....
        /*00e4*/ 	.word	0xffffffff


	//   ....[17]....
        /*00e8*/ 	.word	0xffffffff


	//   ....[18]....
        /*00ec*/ 	.word	0xffffffff


	//   ....[19]....
        /*00f0*/ 	.word	0xffffffff


	//----- nvinfo : EIATTR_COOP_GROUP_INSTR_OFFSETS
	.align		4
.L_27:
        /*00f4*/ 	.byte	0x04, 0x28
        /*00f6*/ 	.short	(.L_29 - .L_28)


	//   ....[0]....
.L_28:
        /*00f8*/ 	.word	0x00001120


	//   ....[1]....
        /*00fc*/ 	.word	0x000011a0


	//   ....[2]....
        /*0100*/ 	.word	0x000011d0


	//   ....[3]....
        /*0104*/ 	.word	0x00001200


	//   ....[4]....
        /*0108*/ 	.word	0x00001390


	//   ....[5]....
        /*010c*/ 	.word	0x000013b0


	//   ....[6]....
        /*0110*/ 	.word	0x00001420


	//   ....[7]....
        /*0114*/ 	.word	0x00001440


	//   ....[8]....
        /*0118*/ 	.word	0x000014a0


	//   ....[9]....
        /*011c*/ 	.word	0x000014d0


	//   ....[10]....
        /*0120*/ 	.word	0x00001ba0


	//   ....[11]....
        /*0124*/ 	.word	0x00001c60


	//   ....[12]....
        /*0128*/ 	.word	0x00001d50


	//   ....[13]....
        /*012c*/ 	.word	0x00001d90


	//   ....[14]....
        /*0130*/ 	.word	0x00001ec0


	//   ....[15]....
        /*0134*/ 	.word	0x00001ed0


	//   ....[16]....
        /*0138*/ 	.word	0x00001f00


	//   ....[17]....
        /*013c*/ 	.word	0x00001f10


	//   ....[18]....
        /*0140*/ 	.word	0x00001f40


	//   ....[19]....
        /*0144*/ 	.word	0x00001f50


	//----- nvinfo : EIATTR_EXIT_INSTR_OFFSETS
	.align		4
.L_29:
        /*0148*/ 	.byte	0x04, 0x1c
        /*014a*/ 	.short	(.L_31 - .L_30)


	//   ....[0]....
.L_30:
        /*014c*/ 	.word	0x000020d0


	//   ....[1]....
        /*0150*/ 	.word	0x00002110


	//----- nvinfo : EIATTR_REQNTID
	.align		4
.L_31:
        /*0154*/ 	.byte	0x04, 0x10
        /*0156*/ 	.short	(.L_33 - .L_32)
.L_32:
        /*0158*/ 	.word	0x00000100
        /*015c*/ 	.word	0x00000001
        /*0160*/ 	.word	0x00000001
.L_33:


//--------------------- .nv.callgraph             --------------------------
	.section	.nv.callgraph,"",@"SHT_CUDA_CALLGRAPH"
	.align	4
	.sectionentsize	8
	.align		4
        /*0000*/ 	.word	0x00000000
	.align		4
        /*0004*/ 	.word	0xffffffff
	.align		4
        /*0008*/ 	.word	0x00000000
	.align		4
        /*000c*/ 	.word	0xfffffffe
	.align		4
        /*0010*/ 	.word	0x00000000
	.align		4
        /*0014*/ 	.word	0xfffffffd
	.align		4
        /*0018*/ 	.word	0x00000000
	.align		4
        /*001c*/ 	.word	0xfffffffc


//--------------------- .nv.rel.action            --------------------------
	.section	.nv.rel.action,"",@"SHT_CUDA_RELOCINFO"
	.align	8
	.sectionentsize	8
        /*0000*/ 	.byte	0x73, 0x00, 0x00, 0x00, 0x00, 0x00, 0x00, 0x00, 0x00, 0x00, 0x00, 0x11, 0x25, 0x00, 0x05, 0x36


//--------------------- .nv.constant0.triton_per_fused_add_2 --------------------------
	.section	.nv.constant0.triton_per_fused_add_2,"a",@progbits
	.sectionflags	@""
	.align	4
.nv.constant0.triton_per_fused_add_2:
	.zero		408


//--------------------- .text.triton_per_fused_add_2 --------------------------
	.section	.text.triton_per_fused_add_2,"ax",@progbits
	.sectionflags	@"SHF_BARRIERS=1"
	.sectioninfo	@"SHI_REGISTERS=40"
	.align	128
        .global         triton_per_fused_add_2
        .type           triton_per_fused_add_2,@function
        .size           triton_per_fused_add_2,(.L_x_1 - triton_per_fused_add_2)
        .other          triton_per_fused_add_2,@"STO_CUDA_ENTRY STV_DEFAULT"
triton_per_fused_add_2:
.text.triton_per_fused_add_2:
[----:B------:R-:W-:Y:S02]  /*0000*/  IMAD.MOV.U32 R1, RZ, RZ, c[0x0][0x28] ;  /* 0x00000a00ff017624 */ /* 0x000fe400078e00ff */
[----:B------:R-:W0:Y:S01]  /*0010*/  S2R R3, SR_TID.X ;  /* 0x0000000000037919 */ /* 0x000e220000002100 */
[----:B------:R-:W-:Y:S01]  /*0020*/  IMAD.MOV.U32 R20, RZ, RZ, 0x4 ;  /* 0x00000004ff147424 */ /* 0x000fe200078e00ff */
[----:B------:R-:W-:Y:S02]  /*0030*/  CS2R R10, SRZ ;  /* 0x00000000000a7805 */ /* 0x000fe4000001ff00 */
[----:B------:R-:W1:Y:S04]  /*0040*/  S2R R2, SR_CTAID.X ;  /* 0x0000000000027919 */ /* 0x000e680000002500 */
[----:B------:R-:W2:Y:S01]  /*0050*/  S2R R0, SR_CTAID.Y ;  /* 0x0000000000007919 */ /* 0x000ea20000002600 */
[--C-:B0-----:R-:W-:Y:S01]  /*0060*/  SHF.R.U32.HI R5, RZ, 0x7, R3.reuse ;  /* 0x00000007ff057819 */ /* 0x101fe20000011603 */
[----:B------:R-:W-:Y:S01]  /*0070*/  IMAD.SHL.U32 R13, R3, 0x4, RZ ;  /* 0x00000004030d7824 */ /* 0x000fe200078e00ff */
[----:B------:R-:W-:Y:S01]  /*0080*/  SHF.R.U32.HI R24, RZ, 0x4, R3 ;  /* 0x00000004ff187819 */ /* 0x000fe20000011603 */
[----:B-1----:R-:W-:Y:S01]  /*0090*/  IMAD.SHL.U32 R2, R2, 0x8, RZ ;  /* 0x0000000802027824 */ /* 0x002fe200078e00ff */
[----:B------:R-:W-:-:S02]  /*00a0*/  SGXT.U32 R5, R5, 0x1 ;  /* 0x000000010505781a */ /* 0x000fc40000000000 */
[----:B------:R-:W-:Y:S01]  /*00b0*/  SGXT.U32 R24, R24, 0x3 ;  /* 0x000000031818781a */ /* 0x000fe20000000000 */
[C---:B--2---:R-:W-:Y:S01]  /*00c0*/  IMAD.SHL.U32 R22, R0.reuse, 0x8, RZ ;  /* 0x0000000800167824 */ /* 0x044fe200078e00ff */
[----:B------:R-:W-:Y:S02]  /*00d0*/  ISETP.NE.AND P0, PT, R0, RZ, PT ;  /* 0x000000ff0000720c */ /* 0x000fe40003f05270 */
[----:B------:R-:W-:Y:S02]  /*00e0*/  LOP3.LUT R7, R5, R2, RZ, 0xfc, !PT ;  /* 0x0000000205077212 */ /* 0x000fe400078efcff */
[----:B------:R-:W-:Y:S02]  /*00f0*/  LOP3.LUT R8, R13, 0x3c, RZ, 0xc0, !PT ;  /* 0x0000003c0d087812 */ /* 0x000fe400078ec0ff */
[C---:B------:R-:W-:Y:S02]  /*0100*/  ISETP.LT.AND P1, PT, R7.reuse, 0x40, !P0 ;  /* 0x000000400700780c */ /* 0x040fe40004721270 */
[----:B------:R-:W-:Y:S01]  /*0110*/  LOP3.LUT R6, R24, R22, RZ, 0xfc, !PT ;  /* 0x0000001618067212 */ /* 0x000fe200078efcff */
[C---:B------:R-:W-:Y:S01]  /*0120*/  IMAD R9, R7.reuse, 0x40, R8 ;  /* 0x0000004007097824 */ /* 0x040fe200078e0208 */
[----:B------:R-:W-:-:S03]  /*0130*/  LOP3.LUT R12, R7, 0x2, RZ, 0xfc, !PT ;  /* 0x00000002070c7812 */ /* 0x000fc600078efcff */
[----:B------:R-:W-:Y:S01]  /*0140*/  IMAD.SHL.U32 R14, R6, 0x1000, RZ ;  /* 0x00001000060e7824 */ /* 0x000fe200078e00ff */
[----:B------:R-:W-:-:S03]  /*0150*/  ISETP.LT.AND P2, PT, R12, 0x40, !P0 ;  /* 0x000000400c00780c */ /* 0x000fc60004741270 */
[----:B------:R-:W-:Y:S02]  /*0160*/  IMAD.IADD R15, R9, 0x1, R14 ;  /* 0x00000001090f7824 */ /* 0x000fe400078e020e */
[----:B------:R-:W-:Y:S01]  /*0170*/  @P1 IMAD.MOV.U32 R4, RZ, RZ, 0x0 ;  /* 0x00000000ff041424 */ /* 0x000fe200078e00ff */
[----:B------:R-:W-:Y:S01]  /*0180*/  CS2R R8, SRZ ;  /* 0x0000000000087805 */ /* 0x000fe2000001ff00 */
[----:B------:R-:W-:Y:S02]  /*0190*/  @P1 IMAD.MOV.U32 R5, RZ, RZ, 0x14f00000 ;  /* 0x14f00000ff051424 */ /* 0x000fe400078e00ff */
[----:B------:R0:W1:Y:S08]  /*01a0*/  @P1 R2UR UR4, R4 ;  /* 0x00000000040413c2 */ /* 0x00007000000e0000 */
[----:B------:R0:W1:Y:S01]  /*01b0*/  @P1 R2UR UR5, R5 ;  /* 0x00000000050513c2 */ /* 0x00006200000e0000 */
[----:B------:R-:W-:Y:S01]  /*01c0*/  LOP3.LUT R21, R7, 0x4, RZ, 0xfc, !PT ;  /* 0x0000000407157812 */ /* 0x000fe200078efcff */
[----:B0-----:R-:W-:Y:S01]  /*01d0*/  IMAD.WIDE R4, R15, R20, c[0x0][0x160] ;  /* 0x000058000f047625 */ /* 0x001fe200078e0214 */
[----:B------:R-:W-:-:S04]  /*01e0*/  LOP3.LUT R23, R7, 0x6, RZ, 0xfc, !PT ;  /* 0x0000000607177812 */ /* 0x000fc800078efcff */
[----:B------:R-:W-:Y:S01]  /*01f0*/  ISETP.LT.AND P3, PT, R23, 0x40, !P0 ;  /* 0x000000401700780c */ /* 0x000fe20004761270 */
[----:B------:R-:W-:Y:S01]  /*0200*/  @P2 IMAD.MOV.U32 R6, RZ, RZ, 0x0 ;  /* 0x00000000ff062424 */ /* 0x000fe200078e00ff */
[----:B-1----:R0:W2:Y:S01]  /*0210*/  @P1 LDG.E.EL.128 R8, desc[UR4][R4.64] ;  /* 0x0000000404081981 */ /* 0x0020a2200c2e1d00 */
[----:B------:R-:W-:Y:S01]  /*0220*/  ISETP.LT.AND P1, PT, R21, 0x40, !P0 ;  /* 0x000000401500780c */ /* 0x000fe20004721270 */
[----:B------:R-:W-:Y:S01]  /*0230*/  @P2 IMAD.MOV.U32 R7, RZ, RZ, 0x14f00000 ;  /* 0x14f00000ff072424 */ /* 0x000fe200078e00ff */
[----:B------:R-:W1:Y:S08]  /*0240*/  @P2 R2UR UR4, R6 ;  /* 0x00000000060423c2 */ /* 0x000e7000000e0000 */
[----:B------:R-:W-:Y:S01]  /*0250*/  @P3 IMAD.MOV.U32 R18, RZ, RZ, 0x0 ;  /* 0x00000000ff123424 */ /* 0x000fe200078e00ff */
[----:B------:R-:W-:Y:S01]  /*0260*/  LOP3.LUT R28, R14, 0x3c, R13, 0xf8, !PT ;  /* 0x0000003c0e1c7812 */ /* 0x000fe200078ef80d */
[----:B------:R-:W-:Y:S01]  /*0270*/  @P3 IMAD.MOV.U32 R19, RZ, RZ, 0x14f00000 ;  /* 0x14f00000ff133424 */ /* 0x000fe200078e00ff */
[----:B------:R-:W-:-:S03]  /*0280*/  CS2R R14, SRZ ;  /* 0x00000000000e7805 */ /* 0x000fc6000001ff00 */
[--C-:B------:R-:W-:Y:S01]  /*0290*/  IMAD R27, R12, 0x40, R28.reuse ;  /* 0x000000400c1b7824 */ /* 0x100fe200078e021c */
[----:B------:R-:W1:Y:S01]  /*02a0*/  @P2 R2UR UR5, R7 ;  /* 0x00000000070523c2 */ /* 0x000e6200000e0000 */
[----:B------:R-:W-:Y:S01]  /*02b0*/  CS2R R12, SRZ ;  /* 0x00000000000c7805 */ /* 0x000fe2000001ff00 */
[----:B------:R-:W-:Y:S02]  /*02c0*/  IMAD R29, R21, 0x40, R28 ;  /* 0x00000040151d7824 */ /* 0x000fe400078e021c */
[----:B------:R-:W-:Y:S02]  /*02d0*/  @P1 IMAD.MOV.U32 R16, RZ, RZ, 0x0 ;  /* 0x00000000ff101424 */ /* 0x000fe400078e00ff */
[----:B------:R-:W-:Y:S02]  /*02e0*/  @P1 IMAD.MOV.U32 R17, RZ, RZ, 0x14f00000 ;  /* 0x14f00000ff111424 */ /* 0x000fe400078e00ff */
[----:B------:R3:W4:Y:S01]  /*02f0*/  @P1 R2UR UR6, R16 ;  /* 0x00000000100613c2 */ /* 0x00072200000e0000 */
[----:B------:R-:W-:-:S04]  /*0300*/  IMAD.WIDE R26, R27, R20, c[0x0][0x160] ;  /* 0x000058001b1a7625 */ /* 0x000fc800078e0214 */
[----:B------:R-:W-:-:S03]  /*0310*/  IMAD R31, R23, 0x40, R28 ;  /* 0x00000040171f7824 */ /* 0x000fc600078e021c */
[----:B------:R3:W4:Y:S08]  /*0320*/  @P1 R2UR UR7, R17 ;  /* 0x00000000110713c2 */ /* 0x00073000000e0000 */
[----:B------:R5:W4:Y:S08]  /*0330*/  @P3 R2UR UR8, R18 ;  /* 0x00000000120833c2 */ /* 0x000b3000000e0000 */
[----:B------:R5:W4:Y:S01]  /*0340*/  @P3 R2UR UR9, R19 ;  /* 0x00000000130933c2 */ /* 0x000b2200000e0000 */
[----:B---3--:R-:W-:Y:S01]  /*0350*/  CS2R R16, SRZ ;  /* 0x0000000000107805 */ /* 0x008fe2000001ff00 */
[-C--:B------:R-:W-:Y:S01]  /*0360*/  IMAD.WIDE R28, R29, R20.reuse, c[0x0][0x160] ;  /* 0x000058001d1c7625 */ /* 0x080fe200078e0214 */
[----:B-1----:R1:W3:Y:S01]  /*0370*/  @P2 LDG.E.EL.128 R12, desc[UR4][R26.64] ;  /* 0x000000041a0c2981 */ /* 0x0022e2200c2e1d00 */
[----:B0-----:R-:W-:Y:S01]  /*0380*/  CS2R R4, SRZ ;  /* 0x0000000000047805 */ /* 0x001fe2000001ff00 */
[----:B------:R-:W-:Y:S01]  /*0390*/  CS2R R6, SRZ ;  /* 0x0000000000067805 */ /* 0x000fe2000001ff00 */
[----:B------:R-:W-:Y:S01]  /*03a0*/  IMAD.WIDE R30, R31, R20, c[0x0][0x160] ;  /* 0x000058001f1e7625 */ /* 0x000fe200078e0214 */
[----:B-----5:R-:W-:-:S06]  /*03b0*/  CS2R R18, SRZ ;  /* 0x0000000000127805 */ /* 0x020fcc000001ff00 */
[----:B----4-:R0:W4:Y:S04]  /*03c0*/  @P1 LDG.E.EL.128 R16, desc[UR6][R28.64] ;  /* 0x000000061c101981 */ /* 0x010128200c2e1d00 */
[----:B------:R5:W4:Y:S01]  /*03d0*/  @P3 LDG.E.EL.128 R4, desc[UR8][R30.64] ;  /* 0x000000081e043981 */ /* 0x000b22200c2e1d00 */
[----:B------:R-:W-:Y:S01]  /*03e0*/  SHF.R.U32.HI R21, RZ, 0x1, R3 ;  /* 0x00000001ff157819 */ /* 0x000fe20000011603 */
[C---:B------:R-:W-:Y:S01]  /*03f0*/  IMAD.SHL.U32 R23, R3.reuse, 0x20, RZ ;  /* 0x0000002003177824 */ /* 0x040fe200078e00ff */
[----:B------:R-:W-:Y:S02]  /*0400*/  LOP3.LUT R25, R3, 0x80, RZ, 0xc0, !PT ;  /* 0x0000008003197812 */ /* 0x000fe400078ec0ff */
[----:B------:R-:W-:Y:S02]  /*0410*/  SGXT.U32 R21, R21, 0x3 ;  /* 0x000000031515781a */ /* 0x000fe40000000000 */
[----:B------:R-:W-:-:S02]  /*0420*/  LOP3.LUT R34, R23, 0x1e0, RZ, 0xc0, !PT ;  /* 0x000001e017227812 */ /* 0x000fc400078ec0ff */
[----:B------:R-:W-:Y:S02]  /*0430*/  LOP3.LUT R32, R21, R2, RZ, 0xfc, !PT ;  /* 0x0000000215207212 */ /* 0x000fe400078efcff */
[----:B------:R-:W-:Y:S01]  /*0440*/  LOP3.LUT R21, R3, 0x1, RZ, 0xc0, !PT ;  /* 0x0000000103157812 */ /* 0x000fe200078ec0ff */
[----:B------:R-:W-:Y:S01]  /*0450*/  IMAD R25, R25, 0x4, R34 ;  /* 0x0000000419197824 */ /* 0x000fe200078e0222 */
[----:B------:R-:W-:-:S03]  /*0460*/  ISETP.LT.AND P0, PT, R32, 0x40, !P0 ;  /* 0x000000402000780c */ /* 0x000fc60004701270 */
[----:B------:R-:W-:Y:S01]  /*0470*/  IMAD.SHL.U32 R21, R21, 0x4, RZ ;  /* 0x0000000415157824 */ /* 0x000fe200078e00ff */
[C---:B0-----:R-:W-:Y:S02]  /*0480*/  IADD3 R28, R25.reuse, 0x10, RZ ;  /* 0x00000010191c7810 */ /* 0x041fe40007ffe0ff */
[C---:B-----5:R-:W-:Y:S01]  /*0490*/  IADD3 R30, R25.reuse, 0x18, RZ ;  /* 0x00000018191e7810 */ /* 0x060fe20007ffe0ff */
[----:B------:R-:W-:Y:S01]  /*04a0*/  IMAD.IADD R23, R22, 0x1, R21 ;  /* 0x0000000116177824 */ /* 0x000fe200078e0215 */
[C---:B------:R-:W-:Y:S02]  /*04b0*/  IADD3 R22, R25.reuse, 0x8, RZ ;  /* 0x0000000819167810 */ /* 0x040fe40007ffe0ff */
[C---:B------:R-:W-:Y:S01]  /*04c0*/  LOP3.LUT R24, R25.reuse, R24, RZ, 0xfc, !PT ;  /* 0x0000001819187212 */ /* 0x040fe200078efcff */
[----:B------:R-:W-:Y:S01]  /*04d0*/  IMAD R23, R32, 0x200, R23 ;  /* 0x0000020020177824 */ /* 0x000fe200078e0217 */
[----:B------:R-:W-:Y:S01]  /*04e0*/  SHF.R.U32.HI R29, RZ, 0x1, R25 ;  /* 0x00000001ff1d7819 */ /* 0x000fe20000011619 */
[----:B-1----:R-:W-:Y:S01]  /*04f0*/  @P0 IMAD.MOV.U32 R27, RZ, RZ, 0x14f00000 ;  /* 0x14f00000ff1b0424 */ /* 0x002fe200078e00ff */
[----:B------:R-:W-:Y:S01]  /*0500*/  SHF.R.U32.HI R33, RZ, 0x1, R22 ;  /* 0x00000001ff217819 */ /* 0x000fe20000011616 */
[----:B------:R-:W-:Y:S01]  /*0510*/  @P0 IMAD.MOV.U32 R26, RZ, RZ, 0x0 ;  /* 0x00000000ff1a0424 */ /* 0x000fe200078e00ff */
[----:B------:R-:W-:Y:S01]  /*0520*/  SHF.R.U32.HI R35, RZ, 0x1, R28 ;  /* 0x00000001ff237819 */ /* 0x000fe2000001161c */
[C---:B------:R-:W-:Y:S01]  /*0530*/  IMAD R31, R24.reuse, 0x4, R29 ;  /* 0x00000004181f7824 */ /* 0x040fe200078e021d */
[----:B------:R-:W-:Y:S01]  /*0540*/  SHF.R.U32.HI R37, RZ, 0x1, R30 ;  /* 0x00000001ff257819 */ /* 0x000fe2000001161e */
[----:B------:R0:W1:Y:S01]  /*0550*/  @P0 R2UR UR5, R27 ;  /* 0x000000001b0503c2 */ /* 0x00006200000e0000 */
[----:B------:R-:W-:Y:S01]  /*0560*/  IMAD R22, R24, 0x4, R33 ;  /* 0x0000000418167824 */ /* 0x000fe200078e0221 */
[C---:B------:R-:W-:Y:S01]  /*0570*/  IADD3 R30, R25.reuse, 0x400, RZ ;  /* 0x00000400191e7810 */ /* 0x040fe20007ffe0ff */
[----:B------:R-:W-:Y:S01]  /*0580*/  @P0 IMAD.MOV.U32 R28, RZ, RZ, 0x0 ;  /* 0x00000000ff1c0424 */ /* 0x000fe200078e00ff */
[C---:B------:R-:W-:Y:S01]  /*0590*/  IADD3 R32, R25.reuse, 0x408, RZ ;  /* 0x0000040819207810 */ /* 0x040fe20007ffe0ff */
[----:B------:R-:W-:Y:S01]  /*05a0*/  @P0 IMAD.MOV.U32 R29, RZ, RZ, 0x14f00000 ;  /* 0x14f00000ff1d0424 */ /* 0x000fe200078e00ff */
[----:B------:R-:W-:-:S02]  /*05b0*/  IADD3 R34, R25, 0x410, RZ ;  /* 0x0000041019227810 */ /* 0x000fc40007ffe0ff */
[----:B------:R5:W1:Y:S01]  /*05c0*/  @P0 R2UR UR4, R26 ;  /* 0x000000001a0403c2 */ /* 0x000a6200000e0000 */
[C---:B0-----:R-:W-:Y:S01]  /*05d0*/  IMAD R27, R24.reuse, 0x4, R35 ;  /* 0x00000004181b7824 */ /* 0x041fe200078e0223 */
[C---:B------:R-:W-:Y:S02]  /*05e0*/  IADD3 R36, R25.reuse, 0x418, RZ ;  /* 0x0000041819247810 */ /* 0x040fe40007ffe0ff */
[C---:B------:R-:W-:Y:S02]  /*05f0*/  IADD3 R33, R25.reuse, 0x818, RZ ;  /* 0x0000081819217810 */ /* 0x040fe40007ffe0ff */
[C---:B------:R-:W-:Y:S01]  /*0600*/  IADD3 R35, R25.reuse, 0xc00, RZ ;  /* 0x00000c0019237810 */ /* 0x040fe20007ffe0ff */
[----:B-----5:R-:W-:Y:S01]  /*0610*/  IMAD R26, R24, 0x4, R37 ;  /* 0x00000004181a7824 */ /* 0x020fe200078e0225 */
[----:B------:R0:W5:Y:S01]  /*0620*/  @P0 R2UR UR6, R28 ;  /* 0x000000001c0603c2 */ /* 0x00016200000e0000 */
[----:B------:R-:W-:Y:S02]  /*0630*/  IADD3 R37, R25, 0x810, RZ ;  /* 0x0000081019257810 */ /* 0x000fe40007ffe0ff */
[----:B------:R-:W-:-:S02]  /*0640*/  SHF.R.U32.HI R33, RZ, 0x1, R33 ;  /* 0x00000001ff217819 */ /* 0x000fc40000011621 */
[----:B------:R-:W-:Y:S02]  /*0650*/  SHF.R.U32.HI R37, RZ, 0x1, R37 ;  /* 0x00000001ff257819 */ /* 0x000fe40000011625 */
[----:B------:R-:W-:Y:S01]  /*0660*/  SHF.R.U32.HI R35, RZ, 0x1, R35 ;  /* 0x00000001ff237819 */ /* 0x000fe20000011623 */
[----:B------:R1:W5:Y:S01]  /*0670*/  @P0 R2UR UR7, R29 ;  /* 0x000000001d0703c2 */ /* 0x00036200000e0000 */
[----:B0-----:R-:W-:Y:S01]  /*0680*/  SHF.R.U32.HI R28, RZ, 0x1, R36 ;  /* 0x00000001ff1c7819 */ /* 0x001fe20000011624 */
[C---:B------:R-:W-:Y:S02]  /*0690*/  IMAD R37, R24.reuse, 0x4, R37 ;  /* 0x0000000418257824 */ /* 0x040fe400078e0225 */
[C---:B------:R-:W-:Y:S02]  /*06a0*/  IMAD R35, R24.reuse, 0x4, R35 ;  /* 0x0000000418237824 */ /* 0x040fe400078e0223 */
[----:B------:R-:W-:Y:S01]  /*06b0*/  IMAD R28, R24, 0x4, R28 ;  /* 0x00000004181c7824 */ /* 0x000fe200078e021c */
[----:B-1----:R-:W-:-:S04]  /*06c0*/  IADD3 R29, R25, 0xc08, RZ ;  /* 0x00000c08191d7810 */ /* 0x002fc80007ffe0ff */
[----:B------:R-:W-:Y:S01]  /*06d0*/  SHF.R.U32.HI R29, RZ, 0x1, R29 ;  /* 0x00000001ff1d7819 */ /* 0x000fe2000001161d */
[----:B--2---:R0:W-:Y:S04]  /*06e0*/  STS [R31], R8 ;  /* 0x000000081f007388 */ /* 0x0041e80000000800 */
[----:B------:R-:W-:Y:S04]  /*06f0*/  STS [R22+0x20], R9 ;  /* 0x0000200916007388 */ /* 0x000fe80000000800 */
[----:B------:R1:W-:Y:S01]  /*0700*/  STS [R27+0x40], R10 ;  /* 0x0000400a1b007388 */ /* 0x0003e20000000800 */
[----:B0-----:R-:W-:-:S03]  /*0710*/  IADD3 R31, R25, 0x800, RZ ;  /* 0x00000800191f7810 */ /* 0x001fc60007ffe0ff */
[----:B------:R0:W-:Y:S01]  /*0720*/  STS [R26+0x60], R11 ;  /* 0x0000600b1a007388 */ /* 0x0001e20000000800 */
[C---:B------:R-:W-:Y:S02]  /*0730*/  IADD3 R8, R25.reuse, 0x808, RZ ;  /* 0x0000080819087810 */ /* 0x040fe40007ffe0ff */
[----:B------:R-:W-:Y:S02]  /*0740*/  SHF.R.U32.HI R31, RZ, 0x1, R31 ;  /* 0x00000001ff1f7819 */ /* 0x000fe4000001161f */
[----:B------:R-:W-:Y:S02]  /*0750*/  SHF.R.U32.HI R8, RZ, 0x1, R8 ;  /* 0x00000001ff087819 */ /* 0x000fe40000011608 */
[----:B-1----:R-:W-:Y:S01]  /*0760*/  SHF.R.U32.HI R27, RZ, 0x1, R34 ;  /* 0x00000001ff1b7819 */ /* 0x002fe20000011622 */
[C---:B------:R-:W-:Y:S01]  /*0770*/  IMAD R31, R24.reuse, 0x4, R31 ;  /* 0x00000004181f7824 */ /* 0x040fe200078e021f */
[C---:B------:R-:W-:Y:S01]  /*0780*/  IADD3 R9, R25.reuse, 0xc10, RZ ;  /* 0x00000c1019097810 */ /* 0x040fe20007ffe0ff */
[C---:B------:R-:W-:Y:S01]  /*0790*/  IMAD R34, R24.reuse, 0x4, R33 ;  /* 0x0000000418227824 */ /* 0x040fe200078e0221 */
[----:B0-----:R-:W-:Y:S01]  /*07a0*/  SHF.R.U32.HI R11, RZ, 0x1, R30 ;  /* 0x00000001ff0b7819 */ /* 0x001fe2000001161e */
[C---:B------:R-:W-:Y:S01]  /*07b0*/  IMAD R27, R24.reuse, 0x4, R27 ;  /* 0x00000004181b7824 */ /* 0x040fe200078e021b */
[----:B------:R-:W-:Y:S01]  /*07c0*/  SHF.R.U32.HI R26, RZ, 0x1, R32 ;  /* 0x00000001ff1a7819 */ /* 0x000fe20000011620 */
[C---:B------:R-:W-:Y:S01]  /*07d0*/  IMAD R30, R24.reuse, 0x4, R8 ;  /* 0x00000004181e7824 */ /* 0x040fe200078e0208 */
[----:B------:R-:W-:Y:S01]  /*07e0*/  IADD3 R10, R25, 0xc18, RZ ;  /* 0x00000c18190a7810 */ /* 0x000fe20007ffe0ff */
[C---:B------:R-:W-:Y:S01]  /*07f0*/  IMAD R11, R24.reuse, 0x4, R11 ;  /* 0x00000004180b7824 */ /* 0x040fe200078e020b */
[----:B------:R-:W-:Y:S01]  /*0800*/  SHF.R.U32.HI R25, RZ, 0x1, R9 ;  /* 0x00000001ff197819 */ /* 0x000fe20000011609 */
[C---:B------:R-:W-:Y:S01]  /*0810*/  IMAD R26, R24.reuse, 0x4, R26 ;  /* 0x00000004181a7824 */ /* 0x040fe200078e021a */
[----:B------:R-:W-:Y:S01]  /*0820*/  SHF.R.U32.HI R9, RZ, 0x1, R10 ;  /* 0x00000001ff097819 */ /* 0x000fe2000001160a */
[C---:B------:R-:W-:Y:S01]  /*0830*/  IMAD R32, R24.reuse, 0x4, R29 ;  /* 0x0000000418207824 */ /* 0x040fe200078e021d */
[----:B------:R-:W-:Y:S01]  /*0840*/  SHF.R.U32.HI R22, RZ, 0x1, R3 ;  /* 0x00000001ff167819 */ /* 0x000fe20000011603 */
[----:B------:R-:W-:-:S02]  /*0850*/  IMAD R25, R24, 0x4, R25 ;  /* 0x0000000418197824 */ /* 0x000fc400078e0219 */
[----:B------:R-:W-:Y:S01]  /*0860*/  IMAD R24, R24, 0x4, R9 ;  /* 0x0000000418187824 */ /* 0x000fe200078e0209 */
[----:B------:R-:W-:-:S05]  /*0870*/  LOP3.LUT R8, R22, 0x78, RZ, 0xc0, !PT ;  /* 0x0000007816087812 */ /* 0x000fca00078ec0ff */
[----:B------:R-:W-:Y:S02]  /*0880*/  IMAD.IADD R23, R8, 0x1, R23 ;  /* 0x0000000108177824 */ /* 0x000fe400078e0217 */
[----:B------:R-:W-:Y:S01]  /*0890*/  CS2R R8, SRZ ;  /* 0x0000000000087805 */ /* 0x000fe2000001ff00 */
[----:B---3--:R0:W-:Y:S04]  /*08a0*/  STS [R11+0x1000], R12 ;  /* 0x0010000c0b007388 */ /* 0x0081e80000000800 */
[----:B------:R-:W-:Y:S04]  /*08b0*/  STS [R26+0x1020], R13 ;  /* 0x0010200d1a007388 */ /* 0x000fe80000000800 */
[----:B------:R1:W-:Y:S01]  /*08c0*/  STS [R27+0x1040], R14 ;  /* 0x0010400e1b007388 */ /* 0x0003e20000000800 */
[----:B0-----:R-:W-:-:S03]  /*08d0*/  CS2R R10, SRZ ;  /* 0x00000000000a7805 */ /* 0x001fc6000001ff00 */
[----:B------:R-:W-:Y:S04]  /*08e0*/  STS [R28+0x1060], R15 ;  /* 0x0010600f1c007388 */ /* 0x000fe80000000800 */
[----:B----4-:R-:W-:Y:S01]  /*08f0*/  STS [R31+0x2000], R16 ;  /* 0x002000101f007388 */ /* 0x010fe20000000800 */
[----:B-1----:R-:W-:-:S03]  /*0900*/  IMAD.WIDE R26, R23, R20, c[0x0][0x168] ;  /* 0x00005a00171a7625 */ /* 0x002fc600078e0214 */
[----:B------:R0:W-:Y:S04]  /*0910*/  STS [R30+0x2020], R17 ;  /* 0x002020111e007388 */ /* 0x0001e80000000800 */
[----:B------:R1:W-:Y:S04]  /*0920*/  STS [R37+0x2040], R18 ;  /* 0x0020401225007388 */ /* 0x0003e80000000800 */
[----:B------:R2:W-:Y:S04]  /*0930*/  STS [R34+0x2060], R19 ;  /* 0x0020601322007388 */ /* 0x0005e80000000800 */
[----:B------:R-:W-:Y:S04]  /*0940*/  STS [R35+0x3000], R4 ;  /* 0x0030000423007388 */ /* 0x000fe80000000800 */
[----:B------:R-:W-:Y:S04]  /*0950*/  STS [R32+0x3020], R5 ;  /* 0x0030200520007388 */ /* 0x000fe80000000800 */
[----:B------:R3:W-:Y:S04]  /*0960*/  STS [R25+0x3040], R6 ;  /* 0x0030400619007388 */ /* 0x0007e80000000800 */
[----:B------:R4:W-:Y:S04]  /*0970*/  STS [R24+0x3060], R7 ;  /* 0x0030600718007388 */ /* 0x0009e80000000800 */
[----:B------:R-:W-:Y:S01]  /*0980*/  BAR.SYNC.DEFER_BLOCKING 0x0 ;  /* 0x0000000000007b1d */ /* 0x000fe20000010000 */
[----:B0-----:R-:W-:Y:S01]  /*0990*/  IADD3 R17, R23, 0x80, RZ ;  /* 0x0000008017117810 */ /* 0x001fe20007ffe0ff */
[----:B------:R-:W-:Y:S01]  /*09a0*/  CS2R R12, SRZ ;  /* 0x00000000000c7805 */ /* 0x000fe2000001ff00 */
[----:B------:R-:W-:-:S03]  /*09b0*/  CS2R R14, SRZ ;  /* 0x00000000000e7805 */ /* 0x000fc6000001ff00 */
[----:B------:R-:W-:-:S04]  /*09c0*/  IMAD.WIDE R16, R17, R20, c[0x0][0x168] ;  /* 0x00005a0011107625 */ /* 0x000fc800078e0214 */
[----:B-1----:R-:W-:Y:S02]  /*09d0*/  @P0 IMAD.MOV.U32 R18, RZ, RZ, 0x0 ;  /* 0x00000000ff120424 */ /* 0x002fe400078e00ff */
[----:B--2---:R-:W-:Y:S01]  /*09e0*/  @P0 IMAD.MOV.U32 R19, RZ, RZ, 0x14f00000 ;  /* 0x14f00000ff130424 */ /* 0x004fe200078e00ff */
[----:B------:R0:W2:Y:S04]  /*09f0*/  @P0 LDG.E.EL.128 R8, desc[UR4][R26.64] ;  /* 0x000000041a080981 */ /* 0x0000a8200c2e1d00 */
[----:B-----5:R1:W5:Y:S01]  /*0a00*/  @P0 LDG.E.EL.128 R12, desc[UR6][R16.64] ;  /* 0x00000006100c0981 */ /* 0x020362200c2e1d00 */
[----:B------:R-:W0:Y:S01]  /*0a10*/  @P0 R2UR UR4, R18 ;  /* 0x00000000120403c2 */ /* 0x000e2200000e0000 */
[----:B------:R-:W-:Y:S01]  /*0a20*/  @P0 IMAD.MOV.U32 R28, RZ, RZ, 0x0 ;  /* 0x00000000ff1c0424 */ /* 0x000fe200078e00ff */
[----:B---3--:R-:W-:Y:S01]  /*0a30*/  IADD3 R25, R23, 0x100, RZ ;  /* 0x0000010017197810 */ /* 0x008fe20007ffe0ff */
[----:B------:R-:W-:Y:S01]  /*0a40*/  @P0 IMAD.MOV.U32 R29, RZ, RZ, 0x14f00000 ;  /* 0x14f00000ff1d0424 */ /* 0x000fe200078e00ff */
[----:B------:R-:W-:Y:S01]  /*0a50*/  CS2R R4, SRZ ;  /* 0x0000000000047805 */ /* 0x000fe2000001ff00 */
[----:B----4-:R-:W-:-:S02]  /*0a60*/  CS2R R6, SRZ ;  /* 0x0000000000067805 */ /* 0x010fc4000001ff00 */
[----:B------:R-:W-:Y:S01]  /*0a70*/  IMAD.WIDE R24, R25, R20, c[0x0][0x168] ;  /* 0x00005a0019187625 */ /* 0x000fe200078e0214 */
[----:B------:R-:W0:Y:S08]  /*0a80*/  @P0 R2UR UR5, R19 ;  /* 0x00000000130503c2 */ /* 0x000e3000000e0000 */
[----:B------:R-:W3:Y:S08]  /*0a90*/  @P0 R2UR UR6, R28 ;  /* 0x000000001c0603c2 */ /* 0x000ef000000e0000 */
[----:B------:R-:W3:Y:S01]  /*0aa0*/  @P0 R2UR UR7, R29 ;  /* 0x000000001d0703c2 */ /* 0x000ee200000e0000 */
[----:B0-----:R0:W4:Y:S01]  /*0ab0*/  @P0 LDG.E.EL.128 R4, desc[UR4][R24.64] ;  /* 0x0000000418040981 */ /* 0x001122200c2e1d00 */
[----:B------:R-:W-:Y:S01]  /*0ac0*/  IADD3 R27, R23, 0x180, RZ ;  /* 0x00000180171b7810 */ /* 0x000fe20007ffe0ff */
[----:B-1----:R-:W-:Y:S01]  /*0ad0*/  CS2R R16, SRZ ;  /* 0x0000000000107805 */ /* 0x002fe2000001ff00 */
[----:B------:R-:W-:-:S03]  /*0ae0*/  CS2R R18, SRZ ;  /* 0x0000000000127805 */ /* 0x000fc6000001ff00 */
[----:B------:R-:W-:-:S05]  /*0af0*/  IMAD.WIDE R26, R27, R20, c[0x0][0x168] ;  /* 0x00005a001b1a7625 */ /* 0x000fca00078e0214 */
[----:B---3--:R1:W3:Y:S01]  /*0b00*/  @P0 LDG.E.EL.128 R16, desc[UR6][R26.64] ;  /* 0x000000061a100981 */ /* 0x0082e2200c2e1d00 */
[----:B------:R-:W-:Y:S01]  /*0b10*/  IMAD R22, R3, 0x100, R22 ;  /* 0x0000010003167824 */ /* 0x000fe200078e0216 */
[----:B------:R-:W-:Y:S01]  /*0b20*/  LOP3.LUT R2, R2, 0x7, R3, 0xf8, !PT ;  /* 0x0000000702027812 */ /* 0x000fe200078ef803 */
[----:B------:R-:W-:-:S03]  /*0b30*/  ULDC.64 UR4, c[0x0][0x118] ;  /* 0x0000460000047ab9 */ /* 0x000fc60000000a00 */
[----:B------:R-:W-:-:S04]  /*0b40*/  LOP3.LUT R22, R22, 0xe78, RZ, 0xc0, !PT ;  /* 0x00000e7816167812 */ /* 0x000fc800078ec0ff */
[C---:B------:R-:W-:Y:S02]  /*0b50*/  LOP3.LUT R32, R22.reuse, R21, RZ, 0xfc, !PT ;  /* 0x0000001516207212 */ /* 0x040fe400078efcff */
[----:B------:R-:W-:Y:S02]  /*0b60*/  SHF.R.U32.HI R21, RZ, 0x1, R22 ;  /* 0x00000001ff157819 */ /* 0x000fe40000011616 */
[C---:B------:R-:W-:Y:S02]  /*0b70*/  LOP3.LUT R20, R22.reuse, 0x80, RZ, 0xfc, !PT ;  /* 0x0000008016147812 */ /* 0x040fe400078efcff */
[----:B------:R-:W-:Y:S01]  /*0b80*/  LOP3.LUT R35, R22, 0x180, RZ, 0xfc, !PT ;  /* 0x0000018016237812 */ /* 0x000fe200078efcff */
[----:B0-----:R-:W-:Y:S01]  /*0b90*/  IMAD R24, R32, 0x4, R21 ;  /* 0x0000000420187824 */ /* 0x001fe200078e0215 */
[----:B------:R-:W-:Y:S02]  /*0ba0*/  SHF.R.U32.HI R21, RZ, 0x1, R20 ;  /* 0x00000001ff157819 */ /* 0x000fe40000011614 */
[----:B------:R-:W-:-:S02]  /*0bb0*/  LOP3.LUT R20, R22, 0x100, RZ, 0xfc, !PT ;  /* 0x0000010016147812 */ /* 0x000fc400078efcff */
[----:B------:R-:W2:Y:S01]  /*0bc0*/  LDS R23, [R24] ;  /* 0x0000000018177984 */ /* 0x000ea20000000800 */
[C---:B------:R-:W-:Y:S01]  /*0bd0*/  IMAD R31, R32.reuse, 0x4, R21 ;  /* 0x00000004201f7824 */ /* 0x040fe200078e0215 */
[----:B------:R-:W-:Y:S02]  /*0be0*/  SHF.R.U32.HI R21, RZ, 0x1, R20 ;  /* 0x00000001ff157819 */ /* 0x000fe40000011614 */
[----:B------:R-:W0:Y:S01]  /*0bf0*/  LDS R34, [R24+0x4] ;  /* 0x0000040018227984 */ /* 0x000e220000000800 */
[----:B------:R-:W-:Y:S02]  /*0c00*/  SHF.R.U32.HI R35, RZ, 0x1, R35 ;  /* 0x00000001ff237819 */ /* 0x000fe40000011623 */
[C---:B------:R-:W-:Y:S01]  /*0c10*/  IMAD R33, R32.reuse, 0x4, R21 ;  /* 0x0000000420217824 */ /* 0x040fe200078e0215 */
[----:B-1----:R-:W1:Y:S02]  /*0c20*/  LDS R27, [R24+0x8] ;  /* 0x00000800181b7984 */ /* 0x002e640000000800 */
[----:B------:R-:W-:-:S02]  /*0c30*/  IMAD R32, R32, 0x4, R35 ;  /* 0x0000000420207824 */ /* 0x000fc400078e0223 */
[----:B------:R-:W5:Y:S04]  /*0c40*/  LDS R29, [R31+0x200] ;  /* 0x000200001f1d7984 */ /* 0x000f680000000800 */
[----:B------:R-:W0:Y:S04]  /*0c50*/  LDS R30, [R31+0x204] ;  /* 0x000204001f1e7984 */ /* 0x000e280000000800 */
[----:B------:R-:W0:Y:S04]  /*0c60*/  LDS R28, [R24+0xc] ;  /* 0x00000c00181c7984 */ /* 0x000e280000000800 */
[----:B------:R-:W0:Y:S04]  /*0c70*/  LDS R25, [R31+0x208] ;  /* 0x000208001f197984 */ /* 0x000e280000000800 */
[----:B------:R0:W0:Y:S04]  /*0c80*/  LDS R20, [R31+0x20c] ;  /* 0x00020c001f147984 */ /* 0x0000280000000800 */
[----:B------:R-:W4:Y:S04]  /*0c90*/  LDS R21, [R33+0x400] ;  /* 0x0004000021157984 */ /* 0x000f280000000800 */
[----:B------:R-:W0:Y:S04]  /*0ca0*/  LDS R26, [R33+0x404] ;  /* 0x00040400211a7984 */ /* 0x000e280000000800 */
[----:B------:R-:W0:Y:S01]  /*0cb0*/  LDS R24, [R33+0x40c] ;  /* 0x00040c0021187984 */ /* 0x000e220000000800 */
[----:B--2---:R-:W-:Y:S01]  /*0cc0*/  FADD R22, R23, R8 ;  /* 0x0000000817167221 */ /* 0x004fe20000000000 */
[----:B0-----:R-:W-:-:S02]  /*0cd0*/  FADD R9, R34, R9 ;  /* 0x0000000922097221 */ /* 0x001fc40000000000 */
[----:B------:R-:W0:Y:S01]  /*0ce0*/  LDS R23, [R33+0x408] ;  /* 0x0004080021177984 */ /* 0x000e220000000800 */
[----:B-1----:R-:W-:Y:S01]  /*0cf0*/  FADD R10, R27, R10 ;  /* 0x0000000a1b0a7221 */ /* 0x002fe20000000000 */
[----:B-----5:R-:W-:Y:S01]  /*0d00*/  FADD R12, R29, R12 ;  /* 0x0000000c1d0c7221 */ /* 0x020fe20000000000 */
[----:B------:R-:W-:Y:S01]  /*0d10*/  FSEL R8, R22, -INF , P0 ;  /* 0xff80000016087808 */ /* 0x000fe20000000000 */
[----:B------:R-:W-:Y:S01]  /*0d20*/  FADD R27, R30, R13 ;  /* 0x0000000d1e1b7221 */ /* 0x000fe20000000000 */
[----:B------:R-:W-:Y:S01]  /*0d30*/  FSEL R13, R9, -INF , P0 ;  /* 0xff800000090d7808 */ /* 0x000fe20000000000 */
[----:B------:R-:W3:Y:S01]  /*0d40*/  LDS R29, [R32+0x600] ;  /* 0x00060000201d7984 */ /* 0x000ee20000000800 */
[----:B------:R-:W-:Y:S01]  /*0d50*/  FSETP.NAN.AND P2, PT, R8, R8, PT ;  /* 0x000000080800720b */ /* 0x000fe20003f48000 */
[----:B------:R-:W-:Y:S01]  /*0d60*/  FADD R11, R28, R11 ;  /* 0x0000000b1c0b7221 */ /* 0x000fe20000000000 */
[----:B------:R-:W-:Y:S01]  /*0d70*/  FSEL R31, R12, -INF , P0 ;  /* 0xff8000000c1f7808 */ /* 0x000fe20000000000 */
[----:B------:R-:W1:Y:S01]  /*0d80*/  LDS R28, [R32+0x604] ;  /* 0x00060400201c7984 */ /* 0x000e620000000800 */
[----:B------:R-:W-:Y:S01]  /*0d90*/  FSETP.NAN.AND P3, PT, R13, R13, PT ;  /* 0x0000000d0d00720b */ /* 0x000fe20003f68000 */
[----:B------:R-:W-:Y:S01]  /*0da0*/  FADD R25, R25, R14 ;  /* 0x0000000e19197221 */ /* 0x000fe20000000000 */
[----:B------:R-:W-:Y:S01]  /*0db0*/  FSETP.GT.AND P1, PT, R8, R31, PT ;  /* 0x0000001f0800720b */ /* 0x000fe20003f24000 */
[----:B------:R-:W-:Y:S01]  /*0dc0*/  FADD R20, R20, R15 ;  /* 0x0000000f14147221 */ /* 0x000fe20000000000 */
[----:B------:R-:W-:-:S02]  /*0dd0*/  FSEL R30, R27, -INF , P0 ;  /* 0xff8000001b1e7808 */ /* 0x000fc40000000000 */
[----:B------:R-:W-:Y:S02]  /*0de0*/  FSEL R14, R10, -INF , P0 ;  /* 0xff8000000a0e7808 */ /* 0x000fe40000000000 */
[----:B------:R-:W-:Y:S02]  /*0df0*/  FSEL R15, R11, -INF , P0 ;  /* 0xff8000000b0f7808 */ /* 0x000fe40000000000 */
[----:B------:R-:W-:Y:S02]  /*0e00*/  @!P2 FSEL R8, R8, R31, P1 ;  /* 0x0000001f0808a208 */ /* 0x000fe40000800000 */
[C---:B------:R-:W-:Y:S01]  /*0e10*/  FSETP.GT.AND P1, PT, R13.reuse, R30, PT ;  /* 0x0000001e0d00720b */ /* 0x040fe20003f24000 */
[----:B------:R-:W2:Y:S01]  /*0e20*/  LDS R31, [R32+0x608] ;  /* 0x00060800201f7984 */ /* 0x000ea20000000800 */
[----:B------:R-:W-:Y:S02]  /*0e30*/  FSETP.NAN.AND P4, PT, R14, R14, PT ;  /* 0x0000000e0e00720b */ /* 0x000fe40003f88000 */
[----:B------:R-:W-:-:S02]  /*0e40*/  @!P3 FSEL R13, R13, R30, P1 ;  /* 0x0000001e0d0db208 */ /* 0x000fc40000800000 */
[----:B------:R-:W5:Y:S01]  /*0e50*/  LDS R30, [R32+0x60c] ;  /* 0x00060c00201e7984 */ /* 0x000f620000000800 */
[----:B------:R-:W-:-:S03]  /*0e60*/  FSETP.NAN.AND P6, PT, R15, R15, PT ;  /* 0x0000000f0f00720b */ /* 0x000fc60003fc8000 */
[----:B------:R-:W-:Y:S01]  /*0e70*/  BAR.SYNC.DEFER_BLOCKING 0x0 ;  /* 0x0000000000007b1d */ /* 0x000fe20000010000 */
[----:B----4-:R-:W-:Y:S01]  /*0e80*/  FADD R4, R21, R4 ;  /* 0x0000000415047221 */ /* 0x010fe20000000000 */
[----:B------:R-:W-:Y:S01]  /*0e90*/  FADD R5, R26, R5 ;  /* 0x000000051a057221 */ /* 0x000fe20000000000 */
[----:B------:R-:W-:Y:S01]  /*0ea0*/  FSEL R21, R25, -INF , P0 ;  /* 0xff80000019157808 */ /* 0x000fe20000000000 */
[----:B------:R-:W-:Y:S01]  /*0eb0*/  FADD R7, R24, R7 ;  /* 0x0000000718077221 */ /* 0x000fe20000000000 */
[----:B------:R-:W-:Y:S01]  /*0ec0*/  FSEL R24, R20, -INF , P0 ;  /* 0xff80000014187808 */ /* 0x000fe20000000000 */
[----:B0-----:R-:W-:Y:S01]  /*0ed0*/  FADD R6, R23, R6 ;  /* 0x0000000617067221 */ /* 0x001fe20000000000 */
[----:B------:R-:W-:Y:S02]  /*0ee0*/  FSEL R23, R4, -INF , P0 ;  /* 0xff80000004177808 */ /* 0x000fe40000000000 */
[----:B------:R-:W-:Y:S02]  /*0ef0*/  FSEL R26, R5, -INF , P0 ;  /* 0xff800000051a7808 */ /* 0x000fe40000000000 */
[----:B------:R-:W-:-:S02]  /*0f00*/  FSETP.GT.AND P3, PT, R14, R21, PT ;  /* 0x000000150e00720b */ /* 0x000fc40003f64000 */
[----:B------:R-:W-:Y:S02]  /*0f10*/  FSETP.GT.AND P1, PT, R8, R23, PT ;  /* 0x000000170800720b */ /* 0x000fe40003f24000 */
[----:B------:R-:W-:Y:S02]  /*0f20*/  FSETP.GT.AND P5, PT, R15, R24, PT ;  /* 0x000000180f00720b */ /* 0x000fe40003fa4000 */
[----:B------:R-:W-:Y:S01]  /*0f30*/  FSETP.GT.AND P2, PT, R13, R26, PT ;  /* 0x0000001a0d00720b */ /* 0x000fe20003f44000 */
[----:B---3--:R-:W-:Y:S01]  /*0f40*/  FADD R16, R29, R16 ;  /* 0x000000101d107221 */ /* 0x008fe20000000000 */
[----:B------:R-:W-:Y:S01]  /*0f50*/  @!P4 FSEL R14, R14, R21, P3 ;  /* 0x000000150e0ec208 */ /* 0x000fe20001800000 */
[----:B-1----:R-:W-:Y:S01]  /*0f60*/  FADD R17, R28, R17 ;  /* 0x000000111c117221 */ /* 0x002fe20000000000 */
[----:B------:R-:W-:Y:S02]  /*0f70*/  FSEL R21, R6, -INF , P0 ;  /* 0xff80000006157808 */ /* 0x000fe40000000000 */
[----:B------:R-:W-:-:S02]  /*0f80*/  @!P6 FSEL R15, R15, R24, P5 ;  /* 0x000000180f0fe208 */ /* 0x000fc40002800000 */
[----:B------:R-:W-:Y:S02]  /*0f90*/  FSEL R24, R7, -INF , P0 ;  /* 0xff80000007187808 */ /* 0x000fe40000000000 */
[----:B------:R-:W-:Y:S02]  /*0fa0*/  FSETP.GT.AND P3, PT, R14, R21, PT ;  /* 0x000000150e00720b */ /* 0x000fe40003f64000 */
[C---:B------:R-:W-:Y:S01]  /*0fb0*/  FSETP.NAN.AND P5, PT, R8.reuse, R8, PT ;  /* 0x000000080800720b */ /* 0x040fe20003fa8000 */
[----:B--2---:R-:W-:Y:S01]  /*0fc0*/  FADD R18, R31, R18 ;  /* 0x000000121f127221 */ /* 0x004fe20000000000 */
[----:B------:R-:W-:Y:S02]  /*0fd0*/  FSETP.GT.AND P4, PT, R15, R24, PT ;  /* 0x000000180f00720b */ /* 0x000fe40003f84000 */
[----:B------:R-:W-:Y:S02]  /*0fe0*/  FSETP.NAN.AND P6, PT, R13, R13, PT ;  /* 0x0000000d0d00720b */ /* 0x000fe40003fc8000 */
[----:B------:R-:W-:Y:S01]  /*0ff0*/  @!P1 FSEL R8, R8, R23, P5 ;  /* 0x0000001708089208 */ /* 0x000fe20002800000 */
[----:B-----5:R-:W-:Y:S01]  /*1000*/  FADD R19, R30, R19 ;  /* 0x000000131e137221 */ /* 0x020fe20000000000 */
[----:B------:R-:W-:-:S02]  /*1010*/  FSEL R23, R16, -INF , P0 ;  /* 0xff80000010177808 */ /* 0x000fc40000000000 */
[----:B------:R-:W-:Y:S02]  /*1020*/  @!P2 FSEL R13, R13, R26, P6 ;  /* 0x0000001a0d0da208 */ /* 0x000fe40003000000 */
[----:B------:R-:W-:Y:S02]  /*1030*/  FSETP.NAN.AND P2, PT, R14, R14, PT ;  /* 0x0000000e0e00720b */ /* 0x000fe40003f48000 */
[----:B------:R-:W-:Y:S02]  /*1040*/  FSETP.GT.AND P1, PT, R8, R23, PT ;  /* 0x000000170800720b */ /* 0x000fe40003f24000 */
[----:B------:R-:W-:Y:S02]  /*1050*/  FSEL R28, R17, -INF , P0 ;  /* 0xff800000111c7808 */ /* 0x000fe40000000000 */
[----:B------:R-:W-:Y:S02]  /*1060*/  FSETP.NAN.AND P5, PT, R15, R15, PT ;  /* 0x0000000f0f00720b */ /* 0x000fe40003fa8000 */
[----:B------:R-:W-:-:S02]  /*1070*/  @!P3 FSEL R14, R14, R21, P2 ;  /* 0x000000150e0eb208 */ /* 0x000fc40001000000 */
[----:B------:R-:W-:Y:S02]  /*1080*/  FSETP.GT.AND P3, PT, R13, R28, PT ;  /* 0x0000001c0d00720b */ /* 0x000fe40003f64000 */
[----:B------:R-:W-:Y:S02]  /*1090*/  @!P4 FSEL R15, R15, R24, P5 ;  /* 0x000000180f0fc208 */ /* 0x000fe40002800000 */
[----:B------:R-:W-:Y:S02]  /*10a0*/  FSEL R21, R18, -INF , P0 ;  /* 0xff80000012157808 */ /* 0x000fe40000000000 */
[----:B------:R-:W-:Y:S02]  /*10b0*/  FSEL R26, R19, -INF , P0 ;  /* 0xff800000131a7808 */ /* 0x000fe40000000000 */
[----:B------:R-:W-:Y:S02]  /*10c0*/  FSETP.NAN.AND P4, PT, R8, R8, PT ;  /* 0x000000080800720b */ /* 0x000fe40003f88000 */
[----:B------:R-:W-:-:S02]  /*10d0*/  FSETP.GT.AND P2, PT, R14, R21, PT ;  /* 0x000000150e00720b */ /* 0x000fc40003f44000 */
[----:B------:R-:W-:Y:S02]  /*10e0*/  FSETP.GT.AND P5, PT, R15, R26, PT ;  /* 0x0000001a0f00720b */ /* 0x000fe40003fa4000 */
[----:B------:R-:W-:Y:S02]  /*10f0*/  @!P1 FSEL R8, R8, R23, P4 ;  /* 0x0000001708089208 */ /* 0x000fe40002000000 */
[C---:B------:R-:W-:Y:S02]  /*1100*/  FSETP.NAN.AND P1, PT, R13.reuse, R13, PT ;  /* 0x0000000d0d00720b */ /* 0x040fe40003f28000 */
[----:B------:R-:W-:Y:S01]  /*1110*/  FSETP.NAN.AND P4, PT, R14, R14, PT ;  /* 0x0000000e0e00720b */ /* 0x000fe20003f88000 */
[----:B------:R-:W0:Y:S01]  /*1120*/  SHFL.BFLY PT, R23, R8, 0x10, 0x1f ;  /* 0x0e001f0008177f89 */ /* 0x000e2200000e0000 */
[----:B------:R-:W-:Y:S02]  /*1130*/  @!P3 FSEL R13, R13, R28, P1 ;  /* 0x0000001c0d0db208 */ /* 0x000fe40000800000 */
[----:B------:R-:W-:-:S02]  /*1140*/  FSETP.NAN.AND P1, PT, R15, R15, PT ;  /* 0x0000000f0f00720b */ /* 0x000fc40003f28000 */
[----:B------:R-:W-:Y:S01]  /*1150*/  @!P2 FSEL R14, R14, R21, P4 ;  /* 0x000000150e0ea208 */ /* 0x000fe20002000000 */
[----:B------:R-:W-:Y:S01]  /*1160*/  IMAD.MOV.U32 R24, RZ, RZ, R13 ;  /* 0x000000ffff187224 */ /* 0x000fe200078e000d */
[----:B------:R-:W-:Y:S02]  /*1170*/  @!P5 FSEL R15, R15, R26, P1 ;  /* 0x0000001a0f0fd208 */ /* 0x000fe40000800000 */
[----:B------:R-:W-:Y:S01]  /*1180*/  FSETP.NAN.AND P3, PT, R8, R8, PT ;  /* 0x000000080800720b */ /* 0x000fe20003f68000 */
[----:B------:R-:W-:Y:S01]  /*1190*/  IMAD.MOV.U32 R26, RZ, RZ, R14 ;  /* 0x000000ffff1a7224 */ /* 0x000fe200078e000e */
[----:B------:R-:W1:Y:S01]  /*11a0*/  SHFL.BFLY PT, R21, R24, 0x10, 0x1f ;  /* 0x0e001f0018157f89 */ /* 0x000e6200000e0000 */
[----:B------:R-:W-:Y:S01]  /*11b0*/  IMAD.MOV.U32 R28, RZ, RZ, R15 ;  /* 0x000000ffff1c7224 */ /* 0x000fe200078e000f */
[----:B------:R-:W-:Y:S02]  /*11c0*/  SHF.R.U32.HI R14, RZ, 0x1, R3 ;  /* 0x00000001ff0e7819 */ /* 0x000fe40000011603 */
[----:B------:R-:W2:Y:S01]  /*11d0*/  SHFL.BFLY PT, R29, R26, 0x10, 0x1f ;  /* 0x0e001f001a1d7f89 */ /* 0x000ea200000e0000 */
[----:B------:R-:W-:-:S02]  /*11e0*/  LOP3.LUT R13, R3, 0x1, RZ, 0xc0, !PT ;  /* 0x00000001030d7812 */ /* 0x000fc400078ec0ff */
[----:B------:R-:W-:Y:S01]  /*11f0*/  SGXT.U32 R14, R14, 0x3 ;  /* 0x000000030e0e781a */ /* 0x000fe20000000000 */
[----:B------:R-:W3:Y:S01]  /*1200*/  SHFL.BFLY PT, R31, R28, 0x10, 0x1f ;  /* 0x0e001f001c1f7f89 */ /* 0x000ee200000e0000 */
[----:B------:R-:W-:Y:S02]  /*1210*/  SHF.R.U32.HI R30, RZ, 0x3, R3 ;  /* 0x00000003ff1e7819 */ /* 0x000fe40000011603 */
[----:B------:R-:W-:Y:S01]  /*1220*/  FSETP.NAN.AND P5, PT, R24, R24, PT ;  /* 0x000000181800720b */ /* 0x000fe20003fa8000 */
[----:B------:R-:W-:Y:S01]  /*1230*/  IMAD R15, R14, 0x2, R13 ;  /* 0x000000020e0f7824 */ /* 0x000fe200078e020d */
[----:B0-----:R-:W-:Y:S02]  /*1240*/  FSETP.GT.AND P2, PT, R8, R23, PT ;  /* 0x000000170800720b */ /* 0x001fe40003f44000 */
[----:B------:R-:W-:Y:S01]  /*1250*/  LOP3.LUT R30, R30, 0x1c, RZ, 0xc0, !PT ;  /* 0x0000001c1e1e7812 */ /* 0x000fe200078ec0ff */
[----:B------:R-:W-:Y:S01]  /*1260*/  IMAD.SHL.U32 R15, R15, 0x80, RZ ;  /* 0x000000800f0f7824 */ /* 0x000fe200078e00ff */
[----:B-1----:R-:W-:-:S09]  /*1270*/  FSETP.GT.AND P1, PT, R24, R21, PT ;  /* 0x000000151800720b */ /* 0x002fd20003f24000 */
[----:B------:R-:W-:Y:S02]  /*1280*/  @!P2 SEL R8, R8, R23, P3 ;  /* 0x000000170808a207 */ /* 0x000fe40001800000 */
[----:B--2---:R-:W-:Y:S02]  /*1290*/  FSETP.GT.AND P4, PT, R26, R29, PT ;  /* 0x0000001d1a00720b */ /* 0x004fe40003f84000 */
[----:B------:R-:W-:Y:S02]  /*12a0*/  LOP3.LUT P2, RZ, R3, 0x10, RZ, 0xc0, !PT ;  /* 0x0000001003ff7812 */ /* 0x000fe4000784c0ff */
[----:B---3--:R-:W-:Y:S02]  /*12b0*/  FSETP.GT.AND P3, PT, R28, R31, PT ;  /* 0x0000001f1c00720b */ /* 0x008fe40003f64000 */
[----:B------:R-:W-:Y:S01]  /*12c0*/  @!P1 SEL R24, R24, R21, P5 ;  /* 0x0000001518189207 */ /* 0x000fe20002800000 */
[----:B------:R-:W-:Y:S01]  /*12d0*/  IMAD.IADD R21, R15, 0x1, R30 ;  /* 0x000000010f157824 */ /* 0x000fe200078e021e */
[----:B------:R-:W-:-:S02]  /*12e0*/  FSETP.NAN.AND P1, PT, R26, R26, PT ;  /* 0x0000001a1a00720b */ /* 0x000fc40003f28000 */
[----:B------:R-:W-:-:S03]  /*12f0*/  FSETP.NAN.AND P5, PT, R28, R28, PT ;  /* 0x0000001c1c00720b */ /* 0x000fc60003fa8000 */
[----:B------:R-:W-:Y:S02]  /*1300*/  @!P4 SEL R26, R26, R29, P1 ;  /* 0x0000001d1a1ac207 */ /* 0x000fe40000800000 */
[----:B------:R-:W-:Y:S02]  /*1310*/  @!P2 STS [R21], R8 ;  /* 0x000000081500a388 */ /* 0x000fe40000000800 */
[----:B------:R-:W-:Y:S02]  /*1320*/  @!P3 SEL R28, R28, R31, P5 ;  /* 0x0000001f1c1cb207 */ /* 0x000fe40002800000 */
[----:B------:R-:W-:Y:S04]  /*1330*/  @!P2 STS [R21+0x20], R24 ;  /* 0x000020181500a388 */ /* 0x000fe80000000800 */
[----:B------:R-:W-:Y:S04]  /*1340*/  @!P2 STS [R21+0x40], R26 ;  /* 0x0000401a1500a388 */ /* 0x000fe80000000800 */
[----:B------:R-:W-:Y:S04]  /*1350*/  @!P2 STS [R21+0x60], R28 ;  /* 0x0000601c1500a388 */ /* 0x000fe80000000800 */
[----:B------:R-:W-:Y:S06]  /*1360*/  BAR.SYNC.DEFER_BLOCKING 0x0 ;  /* 0x0000000000007b1d */ /* 0x000fec0000010000 */
[----:B------:R-:W0:Y:S04]  /*1370*/  LDS R30, [R3.X4] ;  /* 0x00000000031e7984 */ /* 0x000e280000004800 */
[----:B------:R-:W1:Y:S04]  /*1380*/  LDS R32, [R3.X4+0x400] ;  /* 0x0004000003207984 */ /* 0x000e680000004800 */
[----:B0-----:R-:W0:Y:S01]  /*1390*/  SHFL.BFLY PT, R23, R30, 0x4, 0x1f ;  /* 0x0c801f001e177f89 */ /* 0x001e2200000e0000 */
[----:B------:R-:W-:-:S03]  /*13a0*/  FSETP.NAN.AND P3, PT, R30, R30, PT ;  /* 0x0000001e1e00720b */ /* 0x000fc60003f68000 */
[----:B-1----:R-:W1:Y:S01]  /*13b0*/  SHFL.BFLY PT, R29, R32, 0x4, 0x1f ;  /* 0x0c801f00201d7f89 */ /* 0x002e6200000e0000 */
[----:B------:R-:W-:Y:S02]  /*13c0*/  FSETP.NAN.AND P5, PT, R32, R32, PT ;  /* 0x000000202000720b */ /* 0x000fe40003fa8000 */
[----:B0-----:R-:W-:Y:S02]  /*13d0*/  FSETP.GT.AND P1, PT, R30, R23, PT ;  /* 0x000000171e00720b */ /* 0x001fe40003f24000 */
[----:B-1----:R-:W-:-:S05]  /*13e0*/  FSETP.GT.AND P4, PT, R32, R29, PT ;  /* 0x0000001d2000720b */ /* 0x002fca0003f84000 */
[----:B------:R-:W-:-:S04]  /*13f0*/  @!P3 FSEL R30, R30, R23, P1 ;  /* 0x000000171e1eb208 */ /* 0x000fc80000800000 */
[----:B------:R-:W-:Y:S02]  /*1400*/  @!P5 FSEL R32, R32, R29, P4 ;  /* 0x0000001d2020d208 */ /* 0x000fe40002000000 */
[----:B------:R-:W-:Y:S01]  /*1410*/  FSETP.NAN.AND P3, PT, R30, R30, PT ;  /* 0x0000001e1e00720b */ /* 0x000fe20003f68000 */
[----:B------:R-:W0:Y:S01]  /*1420*/  SHFL.BFLY PT, R23, R30, 0x2, 0x1f ;  /* 0x0c401f001e177f89 */ /* 0x000e2200000e0000 */
[----:B------:R-:W-:-:S03]  /*1430*/  FSETP.NAN.AND P5, PT, R32, R32, PT ;  /* 0x000000202000720b */ /* 0x000fc60003fa8000 */
[----:B------:R-:W1:Y:S01]  /*1440*/  SHFL.BFLY PT, R29, R32, 0x2, 0x1f ;  /* 0x0c401f00201d7f89 */ /* 0x000e6200000e0000 */
[----:B0-----:R-:W-:Y:S02]  /*1450*/  FSETP.GT.AND P1, PT, R30, R23, PT ;  /* 0x000000171e00720b */ /* 0x001fe40003f24000 */
[----:B-1----:R-:W-:-:S11]  /*1460*/  FSETP.GT.AND P4, PT, R32, R29, PT ;  /* 0x0000001d2000720b */ /* 0x002fd60003f84000 */
[----:B------:R-:W-:Y:S02]  /*1470*/  @!P1 FSEL R30, R30, R23, P3 ;  /* 0x000000171e1e9208 */ /* 0x000fe40001800000 */
[----:B------:R-:W-:Y:S02]  /*1480*/  LOP3.LUT P1, RZ, R3, 0x207, RZ, 0xc0, !PT ;  /* 0x0000020703ff7812 */ /* 0x000fe4000782c0ff */
[----:B------:R-:W-:Y:S01]  /*1490*/  @!P4 FSEL R32, R32, R29, P5 ;  /* 0x0000001d2020c208 */ /* 0x000fe20002800000 */
[----:B------:R-:W0:Y:S01]  /*14a0*/  SHFL.BFLY PT, R23, R30, 0x1, 0x1f ;  /* 0x0c201f001e177f89 */ /* 0x000e2200000e0000 */
[----:B------:R-:W-:Y:S02]  /*14b0*/  FSETP.NAN.AND P4, PT, R30, R30, PT ;  /* 0x0000001e1e00720b */ /* 0x000fe40003f88000 */
[----:B------:R-:W-:Y:S01]  /*14c0*/  FSETP.NAN.AND P6, PT, R32, R32, PT ;  /* 0x000000202000720b */ /* 0x000fe20003fc8000 */
[----:B------:R-:W1:Y:S01]  /*14d0*/  SHFL.BFLY PT, R29, R32, 0x1, 0x1f ;  /* 0x0c201f00201d7f89 */ /* 0x000e6200000e0000 */
[----:B0-----:R-:W-:-:S02]  /*14e0*/  FSETP.GT.AND P3, PT, R30, R23, PT ;  /* 0x000000171e00720b */ /* 0x001fc40003f64000 */
[----:B-1----:R-:W-:-:S11]  /*14f0*/  FSETP.GT.AND P5, PT, R32, R29, PT ;  /* 0x0000001d2000720b */ /* 0x002fd60003fa4000 */
[----:B------:R-:W-:Y:S02]  /*1500*/  @!P3 SEL R30, R30, R23, P4 ;  /* 0x000000171e1eb207 */ /* 0x000fe40002000000 */
[----:B------:R-:W-:-:S03]  /*1510*/  @!P5 SEL R32, R32, R29, P6 ;  /* 0x0000001d2020d207 */ /* 0x000fc60003000000 */
[----:B------:R-:W-:Y:S04]  /*1520*/  @!P1 STS [R3.X4], R30 ;  /* 0x0000001e03009388 */ /* 0x000fe80000004800 */
[----:B------:R-:W-:Y:S04]  /*1530*/  @!P1 STS [R3.X4+0x400], R32 ;  /* 0x0004002003009388 */ /* 0x000fe80000004800 */
[----:B------:R-:W-:Y:S06]  /*1540*/  BAR.SYNC.DEFER_BLOCKING 0x0 ;  /* 0x0000000000007b1d */ /* 0x000fec0000010000 */
[----:B------:R-:W0:Y:S04]  /*1550*/  LDS R29, [R15] ;  /* 0x000000000f1d7984 */ /* 0x000e280000000800 */
[----:B------:R-:W1:Y:S04]  /*1560*/  LDS R8, [R15+0x20] ;  /* 0x000020000f087984 */ /* 0x000e680000000800 */
[----:B------:R-:W2:Y:S04]  /*1570*/  LDS R23, [R15+0x40] ;  /* 0x000040000f177984 */ /* 0x000ea80000000800 */
[----:B------:R-:W3:Y:S01]  /*1580*/  LDS R24, [R15+0x60] ;  /* 0x000060000f187984 */ /* 0x000ee20000000800 */
[--C-:B0-----:R-:W-:Y:S01]  /*1590*/  FADD R22, R22, -R29.reuse ;  /* 0x8000001d16167221 */ /* 0x101fe20000000000 */
[--C-:B------:R-:W-:Y:S01]  /*15a0*/  FADD R12, R12, -R29.reuse ;  /* 0x8000001d0c0c7221 */ /* 0x100fe20000000000 */
[--C-:B------:R-:W-:Y:S01]  /*15b0*/  FADD R4, R4, -R29.reuse ;  /* 0x8000001d04047221 */ /* 0x100fe20000000000 */
[----:B------:R-:W-:Y:S01]  /*15c0*/  FADD R16, R16, -R29 ;  /* 0x8000001d10107221 */ /* 0x000fe20000000000 */
[--C-:B-1----:R-:W-:Y:S01]  /*15d0*/  FADD R9, R9, -R8.reuse ;  /* 0x8000000809097221 */ /* 0x102fe20000000000 */
[----:B------:R-:W-:Y:S01]  /*15e0*/  FADD R27, R27, -R8 ;  /* 0x800000081b1b7221 */ /* 0x000fe20000000000 */
[----:B------:R-:W-:Y:S01]  /*15f0*/  FMUL R26, R22, 1.4426950216293334961 ;  /* 0x3fb8aa3b161a7820 */ /* 0x000fe20000400000 */
[----:B------:R-:W-:Y:S01]  /*1600*/  FMUL R30, R12, 1.4426950216293334961 ;  /* 0x3fb8aa3b0c1e7820 */ /* 0x000fe20000400000 */
[----:B------:R-:W-:Y:S01]  /*1610*/  FMUL R28, R9, 1.4426950216293334961 ;  /* 0x3fb8aa3b091c7820 */ /* 0x000fe20000400000 */
[----:B------:R-:W-:Y:S01]  /*1620*/  FMUL R31, R27, 1.4426950216293334961 ;  /* 0x3fb8aa3b1b1f7820 */ /* 0x000fe20000400000 */
[--C-:B--2---:R-:W-:Y:S01]  /*1630*/  FADD R22, R10, -R23.reuse ;  /* 0x800000170a167221 */ /* 0x104fe20000000000 */
[----:B------:R-:W-:Y:S01]  /*1640*/  FSETP.GEU.AND P5, PT, R26, -126, PT ;  /* 0xc2fc00001a00780b */ /* 0x000fe20003fae000 */
[--C-:B---3--:R-:W-:Y:S01]  /*1650*/  FADD R20, R20, -R24.reuse ;  /* 0x8000001814147221 */ /* 0x108fe20000000000 */
[----:B------:R-:W-:Y:S01]  /*1660*/  FSETP.GEU.AND P3, PT, R28, -126, PT ;  /* 0xc2fc00001c00780b */ /* 0x000fe20003f6e000 */
[----:B------:R-:W-:Y:S01]  /*1670*/  FMUL R27, R22, 1.4426950216293334961 ;  /* 0x3fb8aa3b161b7820 */ /* 0x000fe20000400000 */
[----:B------:R-:W-:Y:S01]  /*1680*/  FSETP.GEU.AND P4, PT, R31, -126, PT ;  /* 0xc2fc00001f00780b */ /* 0x000fe20003f8e000 */
[----:B------:R-:W-:Y:S01]  /*1690*/  FADD R22, R11, -R24 ;  /* 0x800000180b167221 */ /* 0x000fe20000000000 */
[----:B------:R-:W-:Y:S01]  /*16a0*/  FSETP.GEU.AND P6, PT, R30, -126, PT ;  /* 0xc2fc00001e00780b */ /* 0x000fe20003fce000 */
[--C-:B------:R-:W-:Y:S01]  /*16b0*/  FADD R25, R25, -R23.reuse ;  /* 0x8000001719197221 */ /* 0x100fe20000000000 */
[--C-:B------:R-:W-:Y:S01]  /*16c0*/  FADD R5, R5, -R8.reuse ;  /* 0x8000000805057221 */ /* 0x100fe20000000000 */
[----:B------:R-:W-:Y:S01]  /*16d0*/  FMUL R22, R22, 1.4426950216293334961 ;  /* 0x3fb8aa3b16167820 */ /* 0x000fe20000400000 */
[----:B------:R-:W-:Y:S01]  /*16e0*/  FADD R6, R6, -R23 ;  /* 0x8000001706067221 */ /* 0x000fe20000000000 */
[----:B------:R-:W-:Y:S01]  /*16f0*/  FADD R17, R17, -R8 ;  /* 0x8000000811117221 */ /* 0x000fe20000000000 */
[--C-:B------:R-:W-:Y:S01]  /*1700*/  FADD R7, R7, -R24.reuse ;  /* 0x8000001807077221 */ /* 0x100fe20000000000 */
[----:B------:R-:W-:Y:S01]  /*1710*/  @!P5 FMUL R26, R26, 0.5 ;  /* 0x3f0000001a1ad820 */ /* 0x000fe20000400000 */
[----:B------:R-:W-:Y:S01]  /*1720*/  FADD R19, R19, -R24 ;  /* 0x8000001813137221 */ /* 0x000fe20000000000 */
[----:B------:R-:W-:-:S02]  /*1730*/  @!P3 FMUL R28, R28, 0.5 ;  /* 0x3f0000001c1cb820 */ /* 0x000fc40000400000 */
[----:B------:R-:W-:Y:S01]  /*1740*/  @!P4 FMUL R31, R31, 0.5 ;  /* 0x3f0000001f1fc820 */ /* 0x000fe20000400000 */
[----:B------:R0:W1:Y:S01]  /*1750*/  MUFU.EX2 R12, R26 ;  /* 0x0000001a000c7308 */ /* 0x0000620000000800 */
[----:B------:R-:W-:Y:S01]  /*1760*/  @!P6 FMUL R30, R30, 0.5 ;  /* 0x3f0000001e1ee820 */ /* 0x000fe20000400000 */
[----:B------:R-:W-:-:S06]  /*1770*/  FMUL R19, R19, 1.4426950216293334961 ;  /* 0x3fb8aa3b13137820 */ /* 0x000fcc0000400000 */
[----:B------:R2:W3:Y:S01]  /*1780*/  MUFU.EX2 R10, R28 ;  /* 0x0000001c000a7308 */ /* 0x0004e20000000800 */
[----:B0-----:R-:W-:-:S07]  /*1790*/  FMUL R26, R25, 1.4426950216293334961 ;  /* 0x3fb8aa3b191a7820 */ /* 0x001fce0000400000 */
[----:B------:R0:W4:Y:S01]  /*17a0*/  MUFU.EX2 R11, R31 ;  /* 0x0000001f000b7308 */ /* 0x0001220000000800 */
[----:B--2---:R-:W-:Y:S01]  /*17b0*/  FMUL R28, R20, 1.4426950216293334961 ;  /* 0x3fb8aa3b141c7820 */ /* 0x004fe20000400000 */
[----:B-1----:R-:W-:Y:S01]  /*17c0*/  @!P5 FMUL R12, R12, R12 ;  /* 0x0000000c0c0cd220 */ /* 0x002fe20000400000 */
[----:B------:R-:W-:Y:S01]  /*17d0*/  BAR.SYNC.DEFER_BLOCKING 0x0 ;  /* 0x0000000000007b1d */ /* 0x000fe20000010000 */
[----:B------:R-:W-:Y:S01]  /*17e0*/  FSETP.GEU.AND P5, PT, R27, -126, PT ;  /* 0xc2fc00001b00780b */ /* 0x000fe20003fae000 */
[----:B---3--:R-:W-:-:S04]  /*17f0*/  @!P3 FMUL R10, R10, R10 ;  /* 0x0000000a0a0ab220 */ /* 0x008fc80000400000 */
[----:B------:R1:W2:Y:S01]  /*1800*/  MUFU.EX2 R9, R30 ;  /* 0x0000001e00097308 */ /* 0x0002a20000000800 */
[----:B------:R-:W-:Y:S01]  /*1810*/  FSETP.GEU.AND P3, PT, R22, -126, PT ;  /* 0xc2fc00001600780b */ /* 0x000fe20003f6e000 */
[----:B0-----:R-:W-:Y:S01]  /*1820*/  FMUL R31, R16, 1.4426950216293334961 ;  /* 0x3fb8aa3b101f7820 */ /* 0x001fe20000400000 */
[----:B----4-:R-:W-:Y:S01]  /*1830*/  @!P4 FMUL R11, R11, R11 ;  /* 0x0000000b0b0bc220 */ /* 0x010fe20000400000 */
[----:B------:R-:W-:-:S04]  /*1840*/  FSETP.GEU.AND P4, PT, R28, -126, PT ;  /* 0xc2fc00001c00780b */ /* 0x000fc80003f8e000 */
[----:B------:R-:W-:Y:S01]  /*1850*/  @!P5 FMUL R27, R27, 0.5 ;  /* 0x3f0000001b1bd820 */ /* 0x000fe20000400000 */
[----:B-1----:R-:W-:Y:S01]  /*1860*/  FMUL R30, R4, 1.4426950216293334961 ;  /* 0x3fb8aa3b041e7820 */ /* 0x002fe20000400000 */
[----:B------:R-:W-:Y:S02]  /*1870*/  FADD R11, R10, R11 ;  /* 0x0000000b0a0b7221 */ /* 0x000fe40000000000 */
[----:B------:R0:W1:Y:S02]  /*1880*/  MUFU.EX2 R25, R27 ;  /* 0x0000001b00197308 */ /* 0x0000640000000800 */
[----:B------:R-:W-:Y:S01]  /*1890*/  @!P3 FMUL R22, R22, 0.5 ;  /* 0x3f0000001616b820 */ /* 0x000fe20000400000 */
[----:B--2---:R-:W-:Y:S01]  /*18a0*/  @!P6 FMUL R9, R9, R9 ;  /* 0x000000090909e220 */ /* 0x004fe20000400000 */
[----:B------:R-:W-:-:S03]  /*18b0*/  FSETP.GEU.AND P6, PT, R26, -126, PT ;  /* 0xc2fc00001a00780b */ /* 0x000fc60003fce000 */
[----:B------:R-:W-:Y:S01]  /*18c0*/  FADD R9, R12, R9 ;  /* 0x000000090c097221 */ /* 0x000fe20000000000 */
[----:B------:R-:W-:Y:S01]  /*18d0*/  @!P4 FMUL R28, R28, 0.5 ;  /* 0x3f0000001c1cc820 */ /* 0x000fe20000400000 */
[----:B------:R2:W3:Y:S01]  /*18e0*/  MUFU.EX2 R4, R22 ;  /* 0x0000001600047308 */ /* 0x0004e20000000800 */
[----:B0-----:R-:W-:Y:S01]  /*18f0*/  FMUL R27, R5, 1.4426950216293334961 ;  /* 0x3fb8aa3b051b7820 */ /* 0x001fe20000400000 */
[----:B-1----:R-:W-:-:S06]  /*1900*/  @!P5 FMUL R25, R25, R25 ;  /* 0x000000191919d220 */ /* 0x002fcc0000400000 */
[----:B------:R0:W1:Y:S01]  /*1910*/  MUFU.EX2 R5, R28 ;  /* 0x0000001c00057308 */ /* 0x0000620000000800 */
[----:B------:R-:W-:Y:S01]  /*1920*/  @!P6 FMUL R26, R26, 0.5 ;  /* 0x3f0000001a1ae820 */ /* 0x000fe20000400000 */
[----:B------:R-:W-:Y:S01]  /*1930*/  FSETP.GEU.AND P5, PT, R30, -126, PT ;  /* 0xc2fc00001e00780b */ /* 0x000fe20003fae000 */
[----:B--2---:R-:W-:-:S04]  /*1940*/  FADD R22, R18, -R23 ;  /* 0x8000001712167221 */ /* 0x004fc80000000000 */
[----:B------:R-:W-:Y:S01]  /*1950*/  FMUL R22, R22, 1.4426950216293334961 ;  /* 0x3fb8aa3b16167820 */ /* 0x000fe20000400000 */
[----:B------:R2:W4:Y:S01]  /*1960*/  MUFU.EX2 R20, R26 ;  /* 0x0000001a00147308 */ /* 0x0005220000000800 */
[----:B---3--:R-:W-:Y:S01]  /*1970*/  @!P3 FMUL R4, R4, R4 ;  /* 0x000000040404b220 */ /* 0x008fe20000400000 */
[----:B0-----:R-:W-:-:S05]  /*1980*/  FMUL R28, R17, 1.4426950216293334961 ;  /* 0x3fb8aa3b111c7820 */ /* 0x001fca0000400000 */
[----:B------:R-:W-:Y:S01]  /*1990*/  @!P5 FMUL R30, R30, 0.5 ;  /* 0x3f0000001e1ed820 */ /* 0x000fe20000400000 */
[----:B-1----:R-:W-:Y:S01]  /*19a0*/  @!P4 FMUL R5, R5, R5 ;  /* 0x000000050505c220 */ /* 0x002fe20000400000 */
[----:B--2---:R-:W-:Y:S01]  /*19b0*/  FMUL R26, R6, 1.4426950216293334961 ;  /* 0x3fb8aa3b061a7820 */ /* 0x004fe20000400000 */
[----:B------:R-:W-:Y:S01]  /*19c0*/  FSETP.GEU.AND P4, PT, R31, -126, PT ;  /* 0xc2fc00001f00780b */ /* 0x000fe20003f8e000 */
[----:B------:R-:W0:Y:S01]  /*19d0*/  MUFU.EX2 R6, R30 ;  /* 0x0000001e00067308 */ /* 0x000e220000000800 */
[----:B------:R-:W-:Y:S01]  /*19e0*/  FADD R5, R4, R5 ;  /* 0x0000000504057221 */ /* 0x000fe20000000000 */
[----:B------:R-:W-:Y:S02]  /*19f0*/  LOP3.LUT R4, R3, 0x1, RZ, 0xc0, !PT ;  /* 0x0000000103047812 */ /* 0x000fe400078ec0ff */
[----:B------:R-:W-:Y:S01]  /*1a00*/  FSETP.GEU.AND P3, PT, R26, -126, PT ;  /* 0xc2fc00001a00780b */ /* 0x000fe20003f6e000 */
[----:B----4-:R-:W-:Y:S01]  /*1a10*/  @!P6 FMUL R20, R20, R20 ;  /* 0x000000141414e220 */ /* 0x010fe20000400000 */
[----:B------:R-:W-:-:S03]  /*1a20*/  FSETP.GEU.AND P6, PT, R27, -126, PT ;  /* 0xc2fc00001b00780b */ /* 0x000fc60003fce000 */
[----:B------:R-:W-:-:S03]  /*1a30*/  FADD R20, R25, R20 ;  /* 0x0000001419147221 */ /* 0x000fc60000000000 */
[----:B------:R-:W-:-:S04]  /*1a40*/  @!P4 FMUL R31, R31, 0.5 ;  /* 0x3f0000001f1fc820 */ /* 0x000fc80000400000 */
[----:B------:R-:W1:Y:S01]  /*1a50*/  MUFU.EX2 R18, R31 ;  /* 0x0000001f00127308 */ /* 0x000e620000000800 */
[----:B------:R-:W-:Y:S01]  /*1a60*/  @!P3 FMUL R26, R26, 0.5 ;  /* 0x3f0000001a1ab820 */ /* 0x000fe20000400000 */
[----:B0-----:R-:W-:Y:S01]  /*1a70*/  @!P5 FMUL R6, R6, R6 ;  /* 0x000000060606d220 */ /* 0x001fe20000400000 */
[----:B------:R-:W-:Y:S01]  /*1a80*/  @!P6 FMUL R27, R27, 0.5 ;  /* 0x3f0000001b1be820 */ /* 0x000fe20000400000 */
[----:B------:R-:W-:Y:S02]  /*1a90*/  FSETP.GEU.AND P5, PT, R28, -126, PT ;  /* 0xc2fc00001c00780b */ /* 0x000fe40003fae000 */
[----:B------:R-:W-:Y:S02]  /*1aa0*/  FADD R9, R6, R9 ;  /* 0x0000000906097221 */ /* 0x000fe40000000000 */
[----:B------:R-:W0:Y:S08]  /*1ab0*/  MUFU.EX2 R17, R26 ;  /* 0x0000001a00117308 */ /* 0x000e300000000800 */
[----:B------:R2:W3:Y:S01]  /*1ac0*/  MUFU.EX2 R16, R27 ;  /* 0x0000001b00107308 */ /* 0x0004e20000000800 */
[----:B-1----:R-:W-:Y:S01]  /*1ad0*/  @!P4 FMUL R18, R18, R18 ;  /* 0x000000121212c220 */ /* 0x002fe20000400000 */
[----:B------:R-:W-:Y:S01]  /*1ae0*/  FSETP.GEU.AND P4, PT, R19, -126, PT ;  /* 0xc2fc00001300780b */ /* 0x000fe20003f8e000 */
[----:B------:R-:W-:-:S02]  /*1af0*/  @!P5 FMUL R28, R28, 0.5 ;  /* 0x3f0000001c1cd820 */ /* 0x000fc40000400000 */
[----:B------:R-:W-:Y:S01]  /*1b00*/  FADD R9, R18, R9 ;  /* 0x0000000912097221 */ /* 0x000fe20000000000 */
[----:B0-----:R-:W-:Y:S01]  /*1b10*/  @!P3 FMUL R17, R17, R17 ;  /* 0x000000111111b220 */ /* 0x001fe20000400000 */
[----:B--2---:R-:W-:-:S03]  /*1b20*/  FMUL R27, R7, 1.4426950216293334961 ;  /* 0x3fb8aa3b071b7820 */ /* 0x004fc60000400000 */
[----:B------:R-:W-:Y:S01]  /*1b30*/  FSEL R9, R9, RZ, P0 ;  /* 0x000000ff09097208 */ /* 0x000fe20000000000 */
[----:B------:R-:W0:Y:S01]  /*1b40*/  MUFU.EX2 R7, R28 ;  /* 0x0000001c00077308 */ /* 0x000e220000000800 */
[----:B------:R-:W-:Y:S01]  /*1b50*/  FADD R17, R17, R20 ;  /* 0x0000001411117221 */ /* 0x000fe20000000000 */
[----:B------:R-:W-:Y:S02]  /*1b60*/  FSETP.GEU.AND P3, PT, R27, -126, PT ;  /* 0xc2fc00001b00780b */ /* 0x000fe40003f6e000 */
[----:B------:R-:W-:Y:S01]  /*1b70*/  @!P4 FMUL R19, R19, 0.5 ;  /* 0x3f0000001313c820 */ /* 0x000fe20000400000 */
[----:B---3--:R-:W-:Y:S01]  /*1b80*/  @!P6 FMUL R16, R16, R16 ;  /* 0x000000101010e220 */ /* 0x008fe20000400000 */
[----:B------:R-:W-:Y:S01]  /*1b90*/  FSETP.GEU.AND P6, PT, R22, -126, PT ;  /* 0xc2fc00001600780b */ /* 0x000fe20003fce000 */
[----:B------:R-:W1:Y:S02]  /*1ba0*/  SHFL.BFLY PT, R10, R9, 0x10, 0x1f ;  /* 0x0e001f00090a7f89 */ /* 0x000e6400000e0000 */
[----:B------:R-:W-:Y:S01]  /*1bb0*/  FADD R16, R16, R11 ;  /* 0x0000000b10107221 */ /* 0x000fe20000000000 */
[----:B------:R-:W2:Y:S05]  /*1bc0*/  MUFU.EX2 R19, R19 ;  /* 0x0000001300137308 */ /* 0x000eaa0000000800 */
[----:B------:R-:W-:Y:S01]  /*1bd0*/  @!P3 FMUL R27, R27, 0.5 ;  /* 0x3f0000001b1bb820 */ /* 0x000fe20000400000 */
[----:B0-----:R-:W-:-:S03]  /*1be0*/  @!P5 FMUL R7, R7, R7 ;  /* 0x000000070707d220 */ /* 0x001fc60000400000 */
[----:B------:R-:W-:Y:S01]  /*1bf0*/  @!P6 FMUL R22, R22, 0.5 ;  /* 0x3f0000001616e820 */ /* 0x000fe20000400000 */
[----:B------:R-:W0:Y:S01]  /*1c00*/  MUFU.EX2 R26, R27 ;  /* 0x0000001b001a7308 */ /* 0x000e220000000800 */
[----:B------:R-:W-:Y:S01]  /*1c10*/  FADD R16, R7, R16 ;  /* 0x0000001007107221 */ /* 0x000fe20000000000 */
[----:B--2---:R-:W-:-:S04]  /*1c20*/  @!P4 FMUL R19, R19, R19 ;  /* 0x000000131313c220 */ /* 0x004fc80000400000 */
[----:B------:R-:W-:Y:S02]  /*1c30*/  FSEL R16, R16, RZ, P0 ;  /* 0x000000ff10107208 */ /* 0x000fe40000000000 */
[----:B------:R-:W2:Y:S01]  /*1c40*/  MUFU.EX2 R22, R22 ;  /* 0x0000001600167308 */ /* 0x000ea20000000800 */
[----:B-1----:R-:W-:Y:S02]  /*1c50*/  FADD R18, R9, R10 ;  /* 0x0000000a09127221 */ /* 0x002fe40000000000 */
[----:B------:R-:W1:Y:S01]  /*1c60*/  SHFL.BFLY PT, R7, R16, 0x10, 0x1f ;  /* 0x0e001f0010077f89 */ /* 0x000e6200000e0000 */
[----:B0-----:R-:W-:-:S04]  /*1c70*/  @!P3 FMUL R26, R26, R26 ;  /* 0x0000001a1a1ab220 */ /* 0x001fc80000400000 */
[----:B------:R-:W-:Y:S01]  /*1c80*/  FADD R26, R26, R5 ;  /* 0x000000051a1a7221 */ /* 0x000fe20000000000 */
[----:B------:R-:W-:-:S03]  /*1c90*/  SHF.R.U32.HI R5, RZ, 0x1, R3 ;  /* 0x00000001ff057819 */ /* 0x000fc60000011603 */
[----:B------:R-:W-:Y:S01]  /*1ca0*/  FADD R26, R19, R26 ;  /* 0x0000001a131a7221 */ /* 0x000fe20000000000 */
[----:B------:R-:W-:Y:S01]  /*1cb0*/  IMAD.SHL.U32 R19, R4, 0x20, RZ ;  /* 0x0000002004137824 */ /* 0x000fe200078e00ff */
[----:B------:R-:W-:Y:S01]  /*1cc0*/  LOP3.LUT R4, R3, 0x3f, RZ, 0xc0, !PT ;  /* 0x0000003f03047812 */ /* 0x000fe200078ec0ff */
[----:B--2---:R-:W-:Y:S01]  /*1cd0*/  @!P6 FMUL R22, R22, R22 ;  /* 0x000000161616e220 */ /* 0x004fe20000400000 */
[----:B------:R-:W-:Y:S02]  /*1ce0*/  LOP3.LUT R5, R5, 0x1c, RZ, 0xc0, !PT ;  /* 0x0000001c05057812 */ /* 0x000fe400078ec0ff */
[----:B------:R-:W-:Y:S01]  /*1cf0*/  LOP3.LUT R14, R19, R14, RZ, 0xfc, !PT ;  /* 0x0000000e130e7212 */ /* 0x000fe200078efcff */
[----:B------:R-:W-:Y:S01]  /*1d00*/  FADD R17, R22, R17 ;  /* 0x0000001116117221 */ /* 0x000fe20000000000 */
[----:B------:R-:W-:Y:S01]  /*1d10*/  FSEL R26, R26, RZ, P0 ;  /* 0x000000ff1a1a7208 */ /* 0x000fe20000000000 */
[----:B------:R-:W-:Y:S02]  /*1d20*/  IMAD R4, R4, 0x4, R5 ;  /* 0x0000000404047824 */ /* 0x000fe400078e0205 */
[----:B------:R-:W-:Y:S01]  /*1d30*/  IMAD.SHL.U32 R14, R14, 0x4, RZ ;  /* 0x000000040e0e7824 */ /* 0x000fe200078e00ff */
[----:B------:R-:W-:Y:S01]  /*1d40*/  FSEL R17, R17, RZ, P0 ;  /* 0x000000ff11117208 */ /* 0x000fe20000000000 */
[----:B------:R-:W0:Y:S01]  /*1d50*/  SHFL.BFLY PT, R11, R26, 0x10, 0x1f ;  /* 0x0e001f001a0b7f89 */ /* 0x000e2200000e0000 */
[----:B-1----:R-:W-:Y:S01]  /*1d60*/  FADD R16, R16, R7 ;  /* 0x0000000710107221 */ /* 0x002fe20000000000 */
[----:B------:R-:W-:Y:S01]  /*1d70*/  IMAD R6, R13, 0x10, R14 ;  /* 0x000000100d067824 */ /* 0x000fe200078e020e */
[----:B------:R-:W-:Y:S01]  /*1d80*/  LEA.HI R5, R19, R14, RZ, 0x1f ;  /* 0x0000000e13057211 */ /* 0x000fe200078ff8ff */
[----:B------:R-:W1:Y:S01]  /*1d90*/  SHFL.BFLY PT, R12, R17, 0x10, 0x1f ;  /* 0x0e001f00110c7f89 */ /* 0x000e6200000e0000 */
[----:B------:R-:W-:-:S03]  /*1da0*/  LOP3.LUT P0, RZ, R0, 0xc0, R3, 0xf8, !PT ;  /* 0x000000c000ff7812 */ /* 0x000fc6000780f803 */
[----:B------:R-:W-:Y:S01]  /*1db0*/  STS [R6], R29 ;  /* 0x0000001d06007388 */ /* 0x000fe20000000800 */
[----:B------:R-:W-:-:S03]  /*1dc0*/  ISETP.LT.AND P0, PT, R2, 0x40, !P0 ;  /* 0x000000400200780c */ /* 0x000fc60004701270 */
[----:B------:R-:W-:Y:S04]  /*1dd0*/  STS [R5+0x24], R8 ;  /* 0x0000240805007388 */ /* 0x000fe80000000800 */
[----:B------:R-:W-:Y:S04]  /*1de0*/  STS [R5+0x48], R23 ;  /* 0x0000481705007388 */ /* 0x000fe80000000800 */
[----:B------:R-:W-:Y:S04]  /*1df0*/  STS [R5+0x6c], R24 ;  /* 0x00006c1805007388 */ /* 0x000fe80000000800 */
[----:B------:R-:W-:Y:S01]  /*1e00*/  BAR.SYNC.DEFER_BLOCKING 0x0 ;  /* 0x0000000000007b1d */ /* 0x000fe20000010000 */
[----:B0-----:R-:W-:Y:S01]  /*1e10*/  FADD R26, R26, R11 ;  /* 0x0000000b1a1a7221 */ /* 0x001fe20000000000 */
[----:B-1----:R-:W-:-:S04]  /*1e20*/  FADD R12, R17, R12 ;  /* 0x0000000c110c7221 */ /* 0x002fc80000000000 */
[----:B------:R-:W-:Y:S04]  /*1e30*/  LDS R7, [R4] ;  /* 0x0000000004077984 */ /* 0x000fe80000000800 */
[----:B------:R-:W-:Y:S06]  /*1e40*/  BAR.SYNC.DEFER_BLOCKING 0x0 ;  /* 0x0000000000007b1d */ /* 0x000fec0000010000 */
[----:B------:R-:W-:Y:S04]  /*1e50*/  @!P2 STS [R21], R18 ;  /* 0x000000121500a388 */ /* 0x000fe80000000800 */
[----:B------:R-:W-:Y:S04]  /*1e60*/  @!P2 STS [R21+0x20], R16 ;  /* 0x000020101500a388 */ /* 0x000fe80000000800 */
[----:B------:R-:W-:Y:S04]  /*1e70*/  @!P2 STS [R21+0x40], R12 ;  /* 0x0000400c1500a388 */ /* 0x000fe80000000800 */
[----:B------:R-:W-:Y:S04]  /*1e80*/  @!P2 STS [R21+0x60], R26 ;  /* 0x0000601a1500a388 */ /* 0x000fe80000000800 */
[----:B------:R-:W-:Y:S06]  /*1e90*/  BAR.SYNC.DEFER_BLOCKING 0x0 ;  /* 0x0000000000007b1d */ /* 0x000fec0000010000 */
[----:B------:R-:W0:Y:S04]  /*1ea0*/  LDS R8, [R3.X4] ;  /* 0x0000000003087984 */ /* 0x000e280000004800 */
[----:B------:R-:W1:Y:S04]  /*1eb0*/  LDS R13, [R3.X4+0x400] ;  /* 0x00040000030d7984 */ /* 0x000e680000004800 */
[----:B0-----:R-:W0:Y:S04]  /*1ec0*/  SHFL.BFLY PT, R9, R8, 0x4, 0x1f ;  /* 0x0c801f0008097f89 */ /* 0x001e2800000e0000 */
[----:B-1----:R-:W1:Y:S01]  /*1ed0*/  SHFL.BFLY PT, R10, R13, 0x4, 0x1f ;  /* 0x0c801f000d0a7f89 */ /* 0x002e6200000e0000 */
[----:B0-----:R-:W-:Y:S01]  /*1ee0*/  FADD R9, R8, R9 ;  /* 0x0000000908097221 */ /* 0x001fe20000000000 */
[----:B-1----:R-:W-:-:S04]  /*1ef0*/  FADD R14, R13, R10 ;  /* 0x0000000a0d0e7221 */ /* 0x002fc80000000000 */
[----:B------:R-:W0:Y:S04]  /*1f00*/  SHFL.BFLY PT, R10, R9, 0x2, 0x1f ;  /* 0x0c401f00090a7f89 */ /* 0x000e2800000e0000 */
[----:B------:R-:W1:Y:S01]  /*1f10*/  SHFL.BFLY PT, R11, R14, 0x2, 0x1f ;  /* 0x0c401f000e0b7f89 */ /* 0x000e6200000e0000 */
[----:B0-----:R-:W-:Y:S01]  /*1f20*/  FADD R10, R9, R10 ;  /* 0x0000000a090a7221 */ /* 0x001fe20000000000 */
[----:B-1----:R-:W-:-:S04]  /*1f30*/  FADD R16, R14, R11 ;  /* 0x0000000b0e107221 */ /* 0x002fc80000000000 */
[----:B------:R-:W0:Y:S04]  /*1f40*/  SHFL.BFLY PT, R11, R10, 0x1, 0x1f ;  /* 0x0c201f000a0b7f89 */ /* 0x000e2800000e0000 */
[----:B------:R-:W1:Y:S01]  /*1f50*/  SHFL.BFLY PT, R17, R16, 0x1, 0x1f ;  /* 0x0c201f0010117f89 */ /* 0x000e6200000e0000 */
[----:B0-----:R-:W-:Y:S01]  /*1f60*/  FADD R12, R10, R11 ;  /* 0x0000000b0a0c7221 */ /* 0x001fe20000000000 */
[----:B------:R-:W-:Y:S01]  /*1f70*/  SHF.R.U32.HI R10, RZ, 0x3, R3 ;  /* 0x00000003ff0a7819 */ /* 0x000fe20000011603 */
[----:B------:R-:W-:Y:S01]  /*1f80*/  IMAD.SHL.U32 R11, R0, 0x8, RZ ;  /* 0x00000008000b7824 */ /* 0x000fe200078e00ff */
[----:B-1----:R-:W-:Y:S02]  /*1f90*/  FADD R8, R16, R17 ;  /* 0x0000001110087221 */ /* 0x002fe40000000000 */
[----:B------:R-:W-:Y:S01]  /*1fa0*/  @!P1 STS [R3.X4], R12 ;  /* 0x0000000c03009388 */ /* 0x000fe20000004800 */
[----:B------:R-:W-:-:S03]  /*1fb0*/  SGXT.U32 R10, R10, 0x3 ;  /* 0x000000030a0a781a */ /* 0x000fc60000000000 */
[----:B------:R0:W-:Y:S01]  /*1fc0*/  @!P1 STS [R3.X4+0x400], R8 ;  /* 0x0004000803009388 */ /* 0x0001e20000004800 */
[----:B------:R-:W-:-:S03]  /*1fd0*/  LOP3.LUT R11, R10, R11, RZ, 0xfc, !PT ;  /* 0x0000000b0a0b7212 */ /* 0x000fc600078efcff */
[----:B------:R-:W-:Y:S02]  /*1fe0*/  BAR.SYNC.DEFER_BLOCKING 0x0 ;  /* 0x0000000000007b1d */ /* 0x000fe40000010000 */
[----:B------:R-:W-:Y:S02]  /*1ff0*/  IMAD R0, R11, 0x40, R2 ;  /* 0x000000400b007824 */ /* 0x000fe400078e0202 */
[----:B------:R-:W-:-:S04]  /*2000*/  IMAD.MOV.U32 R11, RZ, RZ, 0x4 ;  /* 0x00000004ff0b7424 */ /* 0x000fc800078e00ff */
[----:B0-----:R-:W-:Y:S01]  /*2010*/  IMAD.WIDE R2, R0, R11, c[0x0][0x170] ;  /* 0x00005c0000027625 */ /* 0x001fe200078e020b */
[----:B------:R-:W0:Y:S04]  /*2020*/  LDS R9, [R15] ;  /* 0x000000000f097984 */ /* 0x000e280000000800 */
[----:B------:R-:W1:Y:S04]  /*2030*/  LDS R14, [R15+0x20] ;  /* 0x000020000f0e7984 */ /* 0x000e680000000800 */
[----:B------:R-:W2:Y:S04]  /*2040*/  LDS R18, [R15+0x40] ;  /* 0x000040000f127984 */ /* 0x000ea80000000800 */
[----:B------:R-:W3:Y:S04]  /*2050*/  LDS R20, [R15+0x60] ;  /* 0x000060000f147984 */ /* 0x000ee80000000800 */
[----:B------:R-:W-:Y:S06]  /*2060*/  BAR.SYNC.DEFER_BLOCKING 0x0 ;  /* 0x0000000000007b1d */ /* 0x000fec0000010000 */
[----:B0-----:R0:W-:Y:S04]  /*2070*/  STS [R6], R9 ;  /* 0x0000000906007388 */ /* 0x0011e80000000800 */
[----:B-1----:R0:W-:Y:S04]  /*2080*/  STS [R5+0x24], R14 ;  /* 0x0000240e05007388 */ /* 0x0021e80000000800 */
[----:B--2---:R0:W-:Y:S04]  /*2090*/  STS [R5+0x48], R18 ;  /* 0x0000481205007388 */ /* 0x0041e80000000800 */
[----:B---3--:R0:W-:Y:S04]  /*20a0*/  STS [R5+0x6c], R20 ;  /* 0x00006c1405007388 */ /* 0x0081e80000000800 */
[----:B------:R-:W-:Y:S06]  /*20b0*/  BAR.SYNC.DEFER_BLOCKING 0x0 ;  /* 0x0000000000007b1d */ /* 0x000fec0000010000 */
[----:B------:R0:W-:Y:S01]  /*20c0*/  @P0 STG.E [R2.64], R7 ;  /* 0x0000000702000986 */ /* 0x0001e2000c101904 */
[----:B------:R-:W-:Y:S05]  /*20d0*/  @!P0 EXIT ;  /* 0x000000000000894d */ /* 0x000fea0003800000 */
[----:B0-----:R-:W0:Y:S01]  /*20e0*/  LDS R5, [R4] ;  /* 0x0000000004057984 */ /* 0x001e220000000800 */
[----:B------:R-:W-:-:S05]  /*20f0*/  IMAD.WIDE R2, R0, R11, c[0x0][0x178] ;  /* 0x00005e0000027625 */ /* 0x000fca00078e020b */
[----:B0-----:R-:W-:Y:S01]  /*2100*/  STG.E [R2.64], R5 ;  /* 0x0000000502007986 */ /* 0x001fe2000c101904 */
[----:B------:R-:W-:Y:S05]  /*2110*/  EXIT ;  /* 0x000000000000794d */ /* 0x000fea0003800000 */
.L_x_0:
[----:B------:R-:W-:-:S00]  /*2120*/  BRA `(.L_x_0) ;  /* 0xfffffff000007947 */ /* 0x000fc0000383ffff */
[----:B------:R-:W-:-:S00]  /*2130*/  NOP ;  /* 0x0000000000007918 */ /* 0x000fc00000000000 */
        /* <DEDUP_REMOVED lines=12> */
.L_x_1:


//--------------------- .nv.shared.triton_per_fused_add_2 --------------------------
	.section	.nv.shared.triton_per_fused_add_2,"aw",@nobits
	.sectionflags	@""
	.align	16
